def matmul_kernel(
    a_ptr,
    b_ptr,
    c_ptr,
    M,
    N,
    K,
    stride_am,
    stride_ak,
    stride_bk,
    stride_bn,
    stride_cm,
    stride_cn,
    BLOCK_M: tl.constexpr,
    BLOCK_N: tl.constexpr,
    BLOCK_K: tl.constexpr,
    GROUP_M: tl.constexpr,
):
    pid = tl.program_id(axis=0)
    num_pid_m = tl.cdiv(M, BLOCK_M)
    num_pid_n = tl.cdiv(N, BLOCK_N)
    num_pid_in_group = GROUP_M * num_pid_n
    group_id = pid // num_pid_in_group
    first_pid_m = group_id * GROUP_M
    group_size_m = min(num_pid_m - first_pid_m, GROUP_M)
    pid_m = first_pid_m + ((pid % num_pid_in_group) % group_size_m)
    pid_n = (pid % num_pid_in_group) // group_size_m

    offs_am = (pid_m * BLOCK_M + tl.arange(0, BLOCK_M)) % M
    offs_bn = (pid_n * BLOCK_N + tl.arange(0, BLOCK_N)) % N
    offs_k = tl.arange(0, BLOCK_K)
    a_ptrs = a_ptr + offs_am[:, None] * stride_am + offs_k[None, :] * stride_ak
    b_ptrs = b_ptr + offs_k[:, None] * stride_bk + offs_bn[None, :] * stride_bn

    acc = tl.zeros((BLOCK_M, BLOCK_N), dtype=tl.float32)
    for kk in range(0, tl.cdiv(K, BLOCK_K)):
        a = tl.load(a_ptrs, mask=offs_k[None, :] < K - kk * BLOCK_K, other=0.0)
        b = tl.load(b_ptrs, mask=offs_k[:, None] < K - kk * BLOCK_K, other=0.0)
        acc = tl.dot(a, b, acc)
        a_ptrs += BLOCK_K * stride_ak
        b_ptrs += BLOCK_K * stride_bk

    c = acc.to(c_ptr.dtype.element_ty)
    offs_cm = pid_m * BLOCK_M + tl.arange(0, BLOCK_M)
    offs_cn = pid_n * BLOCK_N + tl.arange(0, BLOCK_N)
    c_ptrs = c_ptr + offs_cm[:, None] * stride_cm + offs_cn[None, :] * stride_cn
    mask = (offs_cm[:, None] < M) & (offs_cn[None, :] < N)
    tl.store(c_ptrs, c, mask=mask)

# config = {"BLOCK_K": 32, "BLOCK_M": 64, "BLOCK_N": 64, "GROUP_M": 8, "arch": "sm_100", "dtype": "fp32", "num_ctas": 1, "num_stages": 3, "num_warps": 8}
# arch = sm_100


// ===== COMPILED SASS (sm_100a) =====

	.target	sm_100a

	.elftype	@"ET_EXEC"


//--------------------- .note.nv.tkinfo           --------------------------
	.section	.note.nv.tkinfo,"",@"SHT_NOTE"
	.sectionflags	@"SHF_NOTE_NV_TKINFO"
	.tkinfo
        /*0018*/ 	.word	0x00000081
        /*0030*/ 	.string	""
        /*0030*/ 	.string	"ptxas-blackwell"
        /*0030*/ 	.string	"Cuda compilation tools, release 12.9, V12.9.86"
        /*0030*/ 	.string	"Build cuda_12.9.r12.9/compiler.36037853_0"
        /*0030*/ 	.string	"-v  -suppress-debug-info  -lineinfo  -arch sm_100a "



//--------------------- .note.nv.cuver            --------------------------
	.section	.note.nv.cuver,"",@"SHT_NOTE"
	.sectionflags	@"SHF_NOTE_NV_CUVER"
        /*0018*/ 	.short	0x0001
        /*001a*/ 	.short	0x0064
        /*001c*/ 	.short	0x0001
        /*001e*/ 	.short	0x0000
        /*0020*/ 	.short	0x0001
        /*0022*/ 	.short	0x0000


//--------------------- .nv.info                  --------------------------
	.section	.nv.info,"",@"SHT_CUDA_INFO"
	.align	4


	//----- nvinfo : EIATTR_REGCOUNT
	.align		4
        /*0000*/ 	.byte	0x04, 0x2f
        /*0002*/ 	.short	(.L_4 - .L_3)
	.align		4
.L_3:
        /*0004*/ 	.word	index@(matmul_kernel)
        /*0008*/ 	.word	0x0000006c


	//----- nvinfo : EIATTR_FRAME_SIZE
	.align		4
.L_4:
        /*000c*/ 	.byte	0x04, 0x11
        /*000e*/ 	.short	(.L_6 - .L_5)
	.align		4
.L_5:
        /*0010*/ 	.word	index@($__internal_2_$__cuda_sm10x_tcgen05_guardrail_trap_unallocated_columns_being_dealloced)
        /*0014*/ 	.word	0x00000000


	//----- nvinfo : EIATTR_FRAME_SIZE
	.align		4
.L_6:
        /*0018*/ 	.byte	0x04, 0x11
        /*001a*/ 	.short	(.L_8 - .L_7)
	.align		4
.L_7:
        /*001c*/ 	.word	index@($__internal_1_$__cuda_sm10x_tcgen05_guardrail_trap_phase_invalid_during_alloc)
        /*0020*/ 	.word	0x00000000


	//----- nvinfo : EIATTR_FRAME_SIZE
	.align		4
.L_8:
        /*0024*/ 	.byte	0x04, 0x11
        /*0026*/ 	.short	(.L_10 - .L_9)
	.align		4
.L_9:
        /*0028*/ 	.word	index@($__internal_0_$__cuda_sm10x_tcgen05_guardrail_trap_col_being_dealloced_not_returned_by_alloc)
        /*002c*/ 	.word	0x00000000


	//----- nvinfo : EIATTR_FRAME_SIZE
	.align		4
.L_10:
        /*0030*/ 	.byte	0x04, 0x11
        /*0032*/ 	.short	(.L_12 - .L_11)
	.align		4
.L_11:
        /*0034*/ 	.word	index@(matmul_kernel)
        /*0038*/ 	.word	0x00000000


	//----- nvinfo : EIATTR_MIN_STACK_SIZE
	.align		4
.L_12:
        /*003c*/ 	.byte	0x04, 0x12
        /*003e*/ 	.short	(.L_14 - .L_13)
	.align		4
.L_13:
        /*0040*/ 	.word	index@(matmul_kernel)
        /*0044*/ 	.word	0x00000000
.L_14:


//--------------------- .nv.info.matmul_kernel    --------------------------
	.section	.nv.info.matmul_kernel,"",@"SHT_CUDA_INFO"
	.sectionflags	@""
	.align	4


	//----- nvinfo : EIATTR_CUDA_API_VERSION
	.align		4
        /*0000*/ 	.byte	0x04, 0x37
        /*0002*/ 	.short	(.L_16 - .L_15)
.L_15:
        /*0004*/ 	.word	0x00000081


	//----- nvinfo : EIATTR_KPARAM_INFO
	.align		4
.L_16:
        /*0008*/ 	.byte	0x04, 0x17
        /*000a*/ 	.short	(.L_18 - .L_17)
.L_17:
        /*000c*/ 	.word	0x00000000
        /*0010*/ 	.short	0x000d
        /*0012*/ 	.short	0x0048
        /*0014*/ 	.byte	0x00, 0xf4, 0x21, 0x00


	//----- nvinfo : EIATTR_KPARAM_INFO
	.align		4
.L_18:
        /*0018*/ 	.byte	0x04, 0x17
        /*001a*/ 	.short	(.L_20 - .L_19)
.L_19:
        /*001c*/ 	.word	0x00000000
        /*0020*/ 	.short	0x000c
        /*0022*/ 	.short	0x0040
        /*0024*/ 	.byte	0x00, 0xf4, 0x21, 0x00


	//----- nvinfo : EIATTR_KPARAM_INFO
	.align		4
.L_20:
        /*0028*/ 	.byte	0x04, 0x17
        /*002a*/ 	.short	(.L_22 - .L_21)
.L_21:
        /*002c*/ 	.word	0x00000000
        /*0030*/ 	.short	0x000b
        /*0032*/ 	.short	0x0038
        /*0034*/ 	.byte	0x00, 0xf0, 0x11, 0x00


	//----- nvinfo : EIATTR_KPARAM_INFO
	.align		4
.L_22:
        /*0038*/ 	.byte	0x04, 0x17
        /*003a*/ 	.short	(.L_24 - .L_23)
.L_23:
        /*003c*/ 	.word	0x00000000
        /*0040*/ 	.short	0x000a
        /*0042*/ 	.short	0x0034
        /*0044*/ 	.byte	0x00, 0xf0, 0x11, 0x00


	//----- nvinfo : EIATTR_KPARAM_INFO
	.align		4
.L_24:
        /*0048*/ 	.byte	0x04, 0x17
        /*004a*/ 	.short	(.L_26 - .L_25)
.L_25:
        /*004c*/ 	.word	0x00000000
        /*0050*/ 	.short	0x0009
        /*0052*/ 	.short	0x0030
        /*0054*/ 	.byte	0x00, 0xf0, 0x11, 0x00


	//----- nvinfo : EIATTR_KPARAM_INFO
	.align		4
.L_26:
        /*0058*/ 	.byte	0x04, 0x17
        /*005a*/ 	.short	(.L_28 - .L_27)
.L_27:
        /*005c*/ 	.word	0x00000000
        /*0060*/ 	.short	0x0008
        /*0062*/ 	.short	0x002c
        /*0064*/ 	.byte	0x00, 0xf0, 0x11, 0x00


	//----- nvinfo : EIATTR_KPARAM_INFO
	.align		4
.L_28:
        /*0068*/ 	.byte	0x04, 0x17
        /*006a*/ 	.short	(.L_30 - .L_29)
.L_29:
        /*006c*/ 	.word	0x00000000
        /*0070*/ 	.short	0x0007
        /*0072*/ 	.short	0x0028
        /*0074*/ 	.byte	0x00, 0xf0, 0x11, 0x00


	//----- nvinfo : EIATTR_KPARAM_INFO
	.align		4
.L_30:
        /*0078*/ 	.byte	0x04, 0x17
        /*007a*/ 	.short	(.L_32 - .L_31)
.L_31:
        /*007c*/ 	.word	0x00000000
        /*0080*/ 	.short	0x0006
        /*0082*/ 	.short	0x0024
        /*0084*/ 	.byte	0x00, 0xf0, 0x11, 0x00


	//----- nvinfo : EIATTR_KPARAM_INFO
	.align		4
.L_32:
        /*0088*/ 	.byte	0x04, 0x17
        /*008a*/ 	.short	(.L_34 - .L_33)
.L_33:
        /*008c*/ 	.word	0x00000000
        /*0090*/ 	.short	0x0005
        /*0092*/ 	.short	0x0020
        /*0094*/ 	.byte	0x00, 0xf0, 0x11, 0x00


	//----- nvinfo : EIATTR_KPARAM_INFO
	.align		4
.L_34:
        /*0098*/ 	.byte	0x04, 0x17
        /*009a*/ 	.short	(.L_36 - .L_35)
.L_35:
        /*009c*/ 	.word	0x00000000
        /*00a0*/ 	.short	0x0004
        /*00a2*/ 	.short	0x001c
        /*00a4*/ 	.byte	0x00, 0xf0, 0x11, 0x00


	//----- nvinfo : EIATTR_KPARAM_INFO
	.align		4
.L_36:
        /*00a8*/ 	.byte	0x04, 0x17
        /*00aa*/ 	.short	(.L_38 - .L_37)
.L_37:
        /*00ac*/ 	.word	0x00000000
        /*00b0*/ 	.short	0x0003
        /*00b2*/ 	.short	0x0018
        /*00b4*/ 	.byte	0x00, 0xf0, 0x11, 0x00


	//----- nvinfo : EIATTR_KPARAM_INFO
	.align		4
.L_38:
        /*00b8*/ 	.byte	0x04, 0x17
        /*00ba*/ 	.short	(.L_40 - .L_39)
.L_39:
        /*00bc*/ 	.word	0x00000000
        /*00c0*/ 	.short	0x0002
        /*00c2*/ 	.short	0x0010
        /*00c4*/ 	.byte	0x00, 0xf4, 0x21, 0x00


	//----- nvinfo : EIATTR_KPARAM_INFO
	.align		4
.L_40:
        /*00c8*/ 	.byte	0x04, 0x17
        /*00ca*/ 	.short	(.L_42 - .L_41)
.L_41:
        /*00cc*/ 	.word	0x00000000
        /*00d0*/ 	.short	0x0001
        /*00d2*/ 	.short	0x0008
        /*00d4*/ 	.byte	0x00, 0xf4, 0x21, 0x00


	//----- nvinfo : EIATTR_KPARAM_INFO
	.align		4
.L_42:
        /*00d8*/ 	.byte	0x04, 0x17
        /*00da*/ 	.short	(.L_44 - .L_43)
.L_43:
        /*00dc*/ 	.word	0x00000000
        /*00e0*/ 	.short	0x0000
        /*00e2*/ 	.short	0x0000
        /*00e4*/ 	.byte	0x00, 0xf4, 0x21, 0x00


	//----- nvinfo : EIATTR_AT_ENTRY_FRAGMENTS
	.align		4
.L_44:
        /*00e8*/ 	.byte	0x04, 0x4f
        /*00ea*/ 	.short	(.L_46 - .L_45)


	//   ....[0]....
.L_45:
        /*00ec*/ 	.word	0x00000004


	//----- nvinfo : EIATTR_RESERVED_SMEM_USED
	.align		4
.L_46:
        /*00f0*/ 	.byte	0x01, 0x41
	.zero		2


	//----- nvinfo : EIATTR_SPARSE_MMA_MASK
	.align		4
        /*00f4*/ 	.byte	0x03, 0x50
        /*00f6*/ 	.short	0x0000


	//----- nvinfo : EIATTR_TCGEN05_1CTA_USED
	.align		4
        /*00f8*/ 	.byte	0x01, 0x51
	.zero		2


	//----- nvinfo : EIATTR_MAXREG_COUNT
	.align		4
        /*00fc*/ 	.byte	0x03, 0x1b
        /*00fe*/ 	.short	0x00ff


	//----- nvinfo : EIATTR_NUM_BARRIERS
	.align		4
        /*0100*/ 	.byte	0x02, 0x4c
        /*0102*/ 	.byte	0x01
	.zero		1


	//----- nvinfo : EIATTR_INT_WARP_WIDE_INSTR_OFFSETS
	.align		4
        /*0104*/ 	.byte	0x04, 0x31
        /*0106*/ 	.short	(.L_48 - .L_47)


	//   ....[0]....
.L_47:
        /*0108*/ 	.word	0x00001680


	//   ....[1]....
        /*010c*/ 	.word	0x000016c0


	//   ....[2]....
        /*0110*/ 	.word	0x00001740


	//   ....[3]....
        /*0114*/ 	.word	0x000044b0


	//   ....[4]....
        /*0118*/ 	.word	0x00004500


	//----- nvinfo : EIATTR_COOP_GROUP_MASK_REGIDS
	.align		4
.L_48:
        /*011c*/ 	.byte	0x04, 0x29
        /*011e*/ 	.short	(.L_50 - .L_49)


	//   ....[0]....
.L_49:
        /*0120*/ 	.word	0xffffffff


	//   ....[1]....
        /*0124*/ 	.word	0xffffffff


	//   ....[2]....
        /*0128*/ 	.word	0xffffffff


	//   ....[3]....
        /*012c*/ 	.word	0xffffffff


	//----- nvinfo : EIATTR_COOP_GROUP_INSTR_OFFSETS
	.align		4
.L_50:
        /*0130*/ 	.byte	0x04, 0x28
        /*0132*/ 	.short	(.L_52 - .L_51)


	//   ....[0]....
.L_51:
        /*0134*/ 	.word	0x00000060


	//   ....[1]....
        /*0138*/ 	.word	0x00000320


	//   ....[2]....
        /*013c*/ 	.word	0x00004340


	//   ....[3]....
        /*0140*/ 	.word	0x000045b0


	//----- nvinfo : EIATTR_VRC_CTA_INIT_COUNT
	.align		4
.L_52:
        /*0144*/ 	.byte	0x02, 0x4a
        /*0146*/ 	.byte	0x80
	.zero		1


	//----- nvinfo : EIATTR_MBARRIER_INSTR_OFFSETS
	.align		4
        /*0148*/ 	.byte	0x04, 0x39
        /*014a*/ 	.short	(.L_54 - .L_53)


	//   ....[0]....
.L_53:
        /*014c*/ 	.word	0x000018a0
        /*0150*/ 	.word	0x000000ff
        /*0154*/ 	.word	0x00000000
        /*0158*/ 	.short	0x0100
        /*015a*/ 	.byte	0x0c
	.zero		1


	//   ....[1]....
        /*015c*/ 	.word	0x00001910
        /*0160*/ 	.word	0x000000ff
        /*0164*/ 	.word	0x0000c008
        /*0168*/ 	.short	0x0100
        /*016a*/ 	.byte	0x0a
	.zero		1


	//   ....[2]....
        /*016c*/ 	.word	0x00003200
        /*0170*/ 	.word	0x000000ff
        /*0174*/ 	.word	0x00000000
        /*0178*/ 	.short	0x010a
        /*017a*/ 	.byte	0x0d
	.zero		1


	//   ....[3]....
        /*017c*/ 	.word	0x000039d0
        /*0180*/ 	.word	0x000000ff
        /*0184*/ 	.word	0x00000000
        /*0188*/ 	.short	0x010a
        /*018a*/ 	.byte	0x0c
	.zero		1


	//   ....[4]....
        /*018c*/ 	.word	0x00003b10
        /*0190*/ 	.word	0x000000ff
        /*0194*/ 	.word	0x0000c000
        /*0198*/ 	.short	0x0108
        /*019a*/ 	.byte	0x0a
	.zero		1


	//   ....[5]....
        /*019c*/ 	.word	0x00003b60
        /*01a0*/ 	.word	0x000000ff
        /*01a4*/ 	.word	0x0000c008
        /*01a8*/ 	.short	0x0108
        /*01aa*/ 	.byte	0x0a
	.zero		1


	//   ....[6]....
        /*01ac*/ 	.word	0x000045d0
        /*01b0*/ 	.word	0x000000ff
        /*01b4*/ 	.word	0x00000000
        /*01b8*/ 	.short	0x010a
        /*01ba*/ 	.byte	0x0d
	.zero		1


	//   ....[7]....
        /*01bc*/ 	.word	0x00004600
        /*01c0*/ 	.word	0x000000ff
        /*01c4*/ 	.word	0x00000000
        /*01c8*/ 	.short	0x010a
        /*01ca*/ 	.byte	0x0c
	.zero		1


	//----- nvinfo : EIATTR_NUM_MBARRIERS
	.align		4
.L_54:
        /*01cc*/ 	.byte	0x03, 0x38
        /*01ce*/ 	.short	0x0002


	//----- nvinfo : EIATTR_EXIT_INSTR_OFFSETS
	.align		4
        /*01d0*/ 	.byte	0x04, 0x1c
        /*01d2*/ 	.short	(.L_56 - .L_55)


	//   ....[0]....
.L_55:
        /*01d4*/ 	.word	0x000045c0


	//----- nvinfo : EIATTR_REQNTID
	.align		4
.L_56:
        /*01d8*/ 	.byte	0x04, 0x10
        /*01da*/ 	.short	(.L_58 - .L_57)
.L_57:
        /*01dc*/ 	.word	0x00000100
        /*01e0*/ 	.word	0x00000001
        /*01e4*/ 	.word	0x00000001


	//----- nvinfo : EIATTR_CRS_STACK_SIZE
	.align		4
.L_58:
        /*01e8*/ 	.byte	0x04, 0x1e
        /*01ea*/ 	.short	(.L_60 - .L_59)
.L_59:
        /*01ec*/ 	.word	0x00000000


	//----- nvinfo : EIATTR_CBANK_PARAM_SIZE
	.align		4
.L_60:
        /*01f0*/ 	.byte	0x03, 0x19
        /*01f2*/ 	.short	0x0050


	//----- nvinfo : EIATTR_PARAM_CBANK
	.align		4
        /*01f4*/ 	.byte	0x04, 0x0a
        /*01f6*/ 	.short	(.L_62 - .L_61)
	.align		4
.L_61:
        /*01f8*/ 	.word	index@(.nv.constant0.matmul_kernel)
        /*01fc*/ 	.short	0x0380
        /*01fe*/ 	.short	0x0050


	//----- nvinfo : EIATTR_SW_WAR
	.align		4
.L_62:
        /*0200*/ 	.byte	0x04, 0x36
        /*0202*/ 	.short	(.L_64 - .L_63)
.L_63:
        /*0204*/ 	.word	0x00000008
.L_64:


//--------------------- .nv.compat                --------------------------
	.section	.nv.compat,"",@"SHT_CUDA_COMPAT_INFO"
	.align	4
        /*0000*/ 	.byte	0x02, 0x02, 0x02, 0x00, 0x02, 0x05, 0x05, 0x00, 0x02, 0x03, 0x00, 0x00, 0x02, 0x06, 0x01, 0x00


//--------------------- .nv.callgraph             --------------------------
	.section	.nv.callgraph,"",@"SHT_CUDA_CALLGRAPH"
	.align	4
	.sectionentsize	8
	.align		4
        /*0000*/ 	.word	0x00000000
	.align		4
        /*0004*/ 	.word	0xffffffff
	.align		4
        /*0008*/ 	.word	0x00000000
	.align		4
        /*000c*/ 	.word	0xfffffffe
	.align		4
        /*0010*/ 	.word	0x00000000
	.align		4
        /*0014*/ 	.word	0xfffffffd
	.align		4
        /*0018*/ 	.word	0x00000000
	.align		4
        /*001c*/ 	.word	0xfffffffc


//--------------------- .text.matmul_kernel       --------------------------
	.section	.text.matmul_kernel,"ax",@progbits
	.align	128
        .global         matmul_kernel
        .type           matmul_kernel,@function
        .size           matmul_kernel,(.L_x_20 - matmul_kernel)
        .other          matmul_kernel,@"STO_CUDA_ENTRY STV_DEFAULT"
matmul_kernel:
.text.matmul_kernel:
[----:B------:R-:W1:Y:S01]  /*0000*/  LDC R1, c[0x0][0x37c] ;  /* 0x0000df00ff017b82 */ /* 0x000e620000000800 */
[----:B------:R-:W2:Y:S02]  /*0010*/  S2R R68, SR_TID.X ;  /* 0x0000000000447919 */ /* 0x000ea40000002100 */
[----:B--2---:R-:W-:-:S04]  /*0020*/  ISETP.GE.U32.AND P0, PT, R68, 0x20, PT ;  /* 0x000000204400780c */ /* 0x004fc80003f06070 */
[----:B------:R-:W-:-:S09]  /*0030*/  P2R R0, PR, RZ, 0x1 ;  /* 0x00000001ff007803 */ /* 0x000fd20000000000 */
[----:B------:R-:W-:Y:S05]  /*0040*/  @P0 BRA `(.L_x_0) ;  /* 0x0000000000b80947 */ /* 0x000fea0003800000 */
[----:B------:R-:W2:Y:S01]  /*0050*/  S2UR UR6, SR_CgaCtaId ;  /* 0x00000000000679c3 */ /* 0x000ea20000008800 */
[----:B------:R-:W-:Y:S01]  /*0060*/  NOP ;  /* 0x0000000000007918 */ /* 0x000fe20000000000 */
[----:B------:R-:W-:Y:S02]  /*0070*/  UMOV UR4, 0x40 ;  /* 0x0000004000047882 */ /* 0x000fe40000000000 */
[----:B--2---:R-:W-:-:S09]  /*0080*/  ULEA UR4, UR6, UR4, 0x18 ;  /* 0x0000000406047291 */ /* 0x004fd2000f8ec0ff */
[----:B------:R-:W2:Y:S01]  /*0090*/  LDS.U8 R0, [UR4] ;  /* 0x00000004ff007984 */ /* 0x000ea20008000000 */
[----:B------:R-:W-:Y:S02]  /*00a0*/  UMOV UR4, 0x400 ;  /* 0x0000040000047882 */ /* 0x000fe40000000000 */
[----:B------:R-:W-:Y:S01]  /*00b0*/  ULEA UR4, UR6, UR4, 0x18 ;  /* 0x0000000406047291 */ /* 0x000fe2000f8ec0ff */
[----:B--2---:R-:W-:-:S13]  /*00c0*/  ISETP.NE.AND P0, PT, R0, RZ, PT ;  /* 0x000000ff0000720c */ /* 0x004fda0003f05270 */
[----:B------:R-:W-:Y:S05]  /*00d0*/  @P0 BRA `(.L_x_1) ;  /* 0x00000000007c0947 */ /* 0x000fea0003800000 */
[----:B------:R-:W-:-:S13]  /*00e0*/  ELECT P0, URZ, PT ;  /* 0x0000000000ff782f */ /* 0x000fda0003800000 */
[----:B------:R-:W-:Y:S05]  /*00f0*/  @!P0 BRA `(.L_x_2) ;  /* 0x0000000000848947 */ /* 0x000fea0003800000 */
[----:B------:R-:W-:Y:S01]  /*0100*/  UMOV UR5, 0x2 ;  /* 0x0000000200057882 */ /* 0x000fe20000000000 */
[----:B------:R-:W-:Y:S02]  /*0110*/  IMAD.MOV.U32 R4, RZ, RZ, 0x1 ;  /* 0x00000001ff047424 */ /* 0x000fe400078e00ff */
[----:B------:R-:W-:Y:S02]  /*0120*/  IMAD.MOV.U32 R5, RZ, RZ, 0x3 ;  /* 0x00000003ff057424 */ /* 0x000fe400078e00ff */
[----:B------:R-:W-:Y:S04]  /*0130*/  DEPBAR.LE SB2, 0x36 ;  /* 0x0000ad800000791a */ /* 0x000fe80000000000 */
[----:B------:R-:W2:Y:S02]  /*0140*/  UTCATOMSWS.FIND_AND_SET.ALIGN UP0, UR5, UR5 ;  /* 0x00000005000575e3 */ /* 0x000ea40008000800 */
[----:B--2---:R-:W-:-:S04]  /*0150*/  PLOP3.LUT P0, PT, PT, PT, UP0, 0x80, 0x8 ;  /* 0x000000000008781c */ /* 0x004fc80003f0f008 */
[----:B------:R-:W-:-:S04]  /*0160*/  SEL R0, RZ, 0xffffffff, !P0 ;  /* 0xffffffffff007807 */ /* 0x000fc80004000000 */
[----:B------:R-:W-:Y:S01]  /*0170*/  ISETP.NE.AND P0, PT, R0, RZ, PT ;  /* 0x000000ff0000720c */ /* 0x000fe20003f05270 */
[----:B------:R-:W-:-:S12]  /*0180*/  IMAD.U32 R0, RZ, RZ, UR5 ;  /* 0x00000005ff007e24 */ /* 0x000fd8000f8e00ff */
[----:B------:R-:W-:Y:S05]  /*0190*/  @P0 BRA `(.L_x_3) ;  /* 0x0000000000240947 */ /* 0x000fea0003800000 */
.L_x_4:
[----:B------:R-:W-:Y:S05]  /*01a0*/  NANOSLEEP 0x64 ;  /* 0x000000640000795d */ /* 0x000fea0003800000 */
[----:B------:R-:W-:-:S05]  /*01b0*/  UMOV UR5, 0x2 ;  /* 0x0000000200057882 */ /* 0x000fca0000000000 */
[----:B------:R-:W-:Y:S04]  /*01c0*/  DEPBAR.LE SB2, 0x36 ;  /* 0x0000ad800000791a */ /* 0x000fe80000000000 */
[----:B------:R-:W2:Y:S02]  /*01d0*/  UTCATOMSWS.FIND_AND_SET.ALIGN UP0, UR5, UR5 ;  /* 0x00000005000575e3 */ /* 0x000ea40008000800 */
[----:B--2---:R-:W-:-:S04]  /*01e0*/  PLOP3.LUT P0, PT, PT, PT, UP0, 0x80, 0x8 ;  /* 0x000000000008781c */ /* 0x004fc80003f0f008 */
[----:B------:R-:W-:-:S04]  /*01f0*/  SEL R0, RZ, 0xffffffff, !P0 ;  /* 0xffffffffff007807 */ /* 0x000fc80004000000 */
[----:B------:R-:W-:Y:S01]  /*0200*/  ISETP.NE.AND P0, PT, R0, RZ, PT ;  /* 0x000000ff0000720c */ /* 0x000fe20003f05270 */
[----:B------:R-:W-:-:S12]  /*0210*/  IMAD.U32 R0, RZ, RZ, UR5 ;  /* 0x00000005ff007e24 */ /* 0x000fd8000f8e00ff */
[----:B------:R-:W-:Y:S05]  /*0220*/  @!P0 BRA `(.L_x_4) ;  /* 0xfffffffc00dc8947 */ /* 0x000fea000383ffff */
.L_x_3:
[C---:B------:R-:W-:Y:S01]  /*0230*/  VIADD R3, R0.reuse, 0x10 ;  /* 0x0000001000037836 */ /* 0x040fe20000000000 */
[----:B------:R-:W-:Y:S01]  /*0240*/  UMOV UR5, 0x50 ;  /* 0x0000005000057882 */ /* 0x000fe20000000000 */
[----:B------:R-:W-:Y:S01]  /*0250*/  SHF.L.U32 R2, R5, R0, RZ ;  /* 0x0000000005027219 */ /* 0x000fe200000006ff */
[----:B------:R-:W-:Y:S01]  /*0260*/  ULEA UR5, UR6, UR5, 0x18 ;  /* 0x0000000506057291 */ /* 0x000fe2000f8ec0ff */
[----:B------:R-:W-:Y:S01]  /*0270*/  IMAD.SHL.U32 R0, R0, 0x20, RZ ;  /* 0x0000002000007824 */ /* 0x000fe200078e00ff */
[----:B------:R-:W-:-:S04]  /*0280*/  SHF.L.U32 R3, R4, R3, RZ ;  /* 0x0000000304037219 */ /* 0x000fc800000006ff */
[----:B------:R-:W-:-:S05]  /*0290*/  LOP3.LUT R2, R3, R2, RZ, 0xfc, !PT ;  /* 0x0000000203027212 */ /* 0x000fca00078efcff */
[----:B------:R2:W-:Y:S04]  /*02a0*/  ATOMS.OR RZ, [UR5], R2 ;  /* 0x00000002ffff798c */ /* 0x0005e8000b000005 */
[----:B------:R2:W-:Y:S01]  /*02b0*/  STS [UR4], R0 ;  /* 0x00000000ff007988 */ /* 0x0005e20008000804 */
[----:B------:R-:W-:Y:S05]  /*02c0*/  BRA `(.L_x_2) ;  /* 0x0000000000107947 */ /* 0x000fea0003800000 */
.L_x_1:
[----:B------:R-:W-:Y:S01]  /*02d0*/  IMAD.MOV.U32 R0, RZ, RZ, -0x1 ;  /* 0xffffffffff007424 */ /* 0x000fe200078e00ff */
[----:B------:R-:W-:-:S04]  /*02e0*/  MOV R2, 0x310 ;  /* 0x0000031000027802 */ /* 0x000fc80000000f00 */
[----:B------:R2:W-:Y:S03]  /*02f0*/  STS [UR4], R0 ;  /* 0x00000000ff007988 */ /* 0x0005e60008000804 */
[----:B-12---:R-:W-:Y:S05]  /*0300*/  CALL.REL.NOINC `($__internal_1_$__cuda_sm10x_tcgen05_guardrail_trap_phase_invalid_during_alloc) ;  /* 0x0000004000d47944 */ /* 0x006fea0003c00000 */
.L_x_2:
[----:B------:R-:W-:Y:S05]  /*0310*/  WARPSYNC.ALL ;  /* 0x0000000000007948 */ /* 0x000fea0003800000 */
[----:B------:R-:W-:Y:S01]  /*0320*/  NOP ;  /* 0x0000000000007918 */ /* 0x000fe20000000000 */
.L_x_0:
[----:B------:R-:W3:Y:S01]  /*0330*/  LDC.64 R10, c[0x0][0x398] ;  /* 0x0000e600ff0a7b82 */ /* 0x000ee20000000a00 */
[----:B------:R-:W4:Y:S01]  /*0340*/  S2R R5, SR_CTAID.X ;  /* 0x0000000000057919 */ /* 0x000f220000002500 */
[----:B------:R-:W5:Y:S01]  /*0350*/  LDCU UR4, c[0x0][0x3a4] ;  /* 0x00007480ff0477ac */ /* 0x000f620008000800 */
[----:B------:R-:W-:Y:S02]  /*0360*/  SHF.R.U32.HI R29, RZ, 0x6, R68 ;  /* 0x00000006ff1d7819 */ /* 0x000fe40000011644 */
[C---:B------:R-:W-:Y:S01]  /*0370*/  LOP3.LUT R72, R68.reuse, 0x1f, RZ, 0xc0, !PT ;  /* 0x0000001f44487812 */ /* 0x040fe200078ec0ff */
[----:B------:R-:W2:Y:S01]  /*0380*/  LDCU.128 UR12, c[0x0][0x380] ;  /* 0x00007000ff0c77ac */ /* 0x000ea20008000c00 */
[----:B------:R-:W-:Y:S01]  /*0390*/  SGXT.U32 R29, R29, 0x2 ;  /* 0x000000021d1d781a */ /* 0x000fe20000000000 */
[----:B------:R-:W1:Y:S01]  /*03a0*/  LDC R71, c[0x0][0x3a0] ;  /* 0x0000e800ff477b82 */ /* 0x000e620000000800 */
[----:B------:R-:W-:Y:S01]  /*03b0*/  ISETP.GE.U32.AND P6, PT, R68, 0x20, PT ;  /* 0x000000204400780c */ /* 0x000fe20003fc6070 */
[----:B------:R-:W-:Y:S01]  /*03c0*/  UMOV UR10, 0x400 ;  /* 0x00000400000a7882 */ /* 0x000fe20000000000 */
[C---:B------:R-:W-:Y:S01]  /*03d0*/  LOP3.LUT R62, R29.reuse, 0x4, RZ, 0xfc, !PT ;  /* 0x000000041d3e7812 */ /* 0x040fe200078efcff */
[----:B------:R-:W1:Y:S01]  /*03e0*/  LDCU UR11, c[0x0][0x3b0] ;  /* 0x00007600ff0b77ac */ /* 0x000e620008000800 */
[----:B------:R-:W-:-:S02]  /*03f0*/  LOP3.LUT R60, R29, 0x8, RZ, 0xfc, !PT ;  /* 0x000000081d3c7812 */ /* 0x000fc400078efcff */
[----:B------:R-:W-:Y:S01]  /*0400*/  LOP3.LUT R51, R29, 0xc, RZ, 0xfc, !PT ;  /* 0x0000000c1d337812 */ /* 0x000fe200078efcff */
[----:B------:R-:W1:Y:S01]  /*0410*/  S2UR UR6, SR_CgaCtaId ;  /* 0x00000000000679c3 */ /* 0x000e620000008800 */
[C---:B------:R-:W-:Y:S01]  /*0420*/  LOP3.LUT R50, R68.reuse, 0xc0, RZ, 0xc0, !PT ;  /* 0x000000c044327812 */ /* 0x040fe200078ec0ff */
[----:B------:R-:W1:Y:S01]  /*0430*/  LDCU.64 UR20, c[0x0][0x358] ;  /* 0x00006b00ff1477ac */ /* 0x000e620008000a00 */
[----:B------:R-:W-:Y:S01]  /*0440*/  LOP3.LUT R31, R68, 0xff, RZ, 0xc0, !PT ;  /* 0x000000ff441f7812 */ /* 0x000fe200078ec0ff */
[----:B------:R-:W-:Y:S01]  /*0450*/  UMOV UR8, 0x1 ;  /* 0x0000000100087882 */ /* 0x000fe20000000000 */
[----:B--23--:R-:W-:Y:S01]  /*0460*/  VIADD R0, R11, 0x3f ;  /* 0x0000003f0b007836 */ /* 0x00cfe20000000000 */
[----:B------:R-:W-:Y:S02]  /*0470*/  IABS R17, R11 ;  /* 0x0000000b00117213 */ /* 0x000fe40000000000 */
[----:B------:R-:W2:Y:S01]  /*0480*/  LDC.64 R38, c[0x0][0x3a8] ;  /* 0x0000ea00ff267b82 */ /* 0x000ea20000000a00 */
[----:B------:R-:W-:-:S02]  /*0490*/  IABS R15, R10 ;  /* 0x0000000a000f7213 */ /* 0x000fc40000000000 */
[----:B------:R-:W-:-:S05]  /*04a0*/  SHF.R.S32.HI R3, RZ, 0x1f, R0 ;  /* 0x0000001fff037819 */ /* 0x000fca0000011400 */
[----:B------:R-:W-:Y:S01]  /*04b0*/  BAR.SYNC.DEFER_BLOCKING 0x0 ;  /* 0x0000000000007b1d */ /* 0x000fe20000010000 */
[----:B------:R-:W-:Y:S01]  /*04c0*/  ISETP.NE.AND P3, PT, R10, RZ, PT ;  /* 0x000000ff0a00720c */ /* 0x000fe20003f65270 */
[----:B-1----:R-:W-:Y:S01]  /*04d0*/  VIADD R66, R71, 0x1f ;  /* 0x0000001f47427836 */ /* 0x002fe20000000000 */
[----:B------:R-:W-:Y:S02]  /*04e0*/  LEA.HI R3, R3, R0, RZ, 0x6 ;  /* 0x0000000003037211 */ /* 0x000fe400078f30ff */
[----:B----4-:R-:W-:Y:S02]  /*04f0*/  IABS R8, R5 ;  /* 0x0000000500087213 */ /* 0x010fe40000000000 */
[----:B------:R-:W-:Y:S01]  /*0500*/  SHF.R.S32.HI R3, RZ, 0x6, R3 ;  /* 0x00000006ff037819 */ /* 0x000fe20000011403 */
[----:B------:R-:W-:-:S04]  /*0510*/  ULEA UR10, UR6, UR10, 0x18 ;  /* 0x0000000a060a7291 */ /* 0x000fc8000f8ec0ff */
[----:B------:R-:W-:-:S05]  /*0520*/  IMAD.SHL.U32 R4, R3, 0x8, RZ ;  /* 0x0000000803047824 */ /* 0x000fca00078e00ff */
[-C--:B------:R-:W-:Y:S02]  /*0530*/  IABS R7, R4.reuse ;  /* 0x0000000400077213 */ /* 0x080fe40000000000 */
[----:B------:R-:W-:Y:S01]  /*0540*/  IABS R12, R4 ;  /* 0x00000004000c7213 */ /* 0x000fe20000000000 */
[----:B--2---:R-:W-:Y:S01]  /*0550*/  IMAD R69, R29, R38, RZ ;  /* 0x000000261d457224 */ /* 0x004fe200078e02ff */
[----:B------:R-:W1:Y:S01]  /*0560*/  I2F.RP R0, R7 ;  /* 0x0000000700007306 */ /* 0x000e620000209400 */
[----:B------:R-:W-:Y:S01]  /*0570*/  IMAD R70, R72, R39, RZ ;  /* 0x0000002748467224 */ /* 0x000fe200078e02ff */
[----:B------:R-:W2:Y:S01]  /*0580*/  LDS R27, [UR10] ;  /* 0x0000000aff1b7984 */ /* 0x000ea20008000800 */
[----:B------:R-:W-:-:S04]  /*0590*/  IMAD R67, R38, 0x4, R69 ;  /* 0x0000000426437824 */ /* 0x000fc800078e0245 */
[----:B------:R-:W-:-:S04]  /*05a0*/  IMAD R65, R38, 0x4, R67 ;  /* 0x0000000426417824 */ /* 0x000fc800078e0243 */
[C---:B------:R-:W-:Y:S01]  /*05b0*/  IMAD R63, R38.reuse, 0x4, R65 ;  /* 0x00000004263f7824 */ /* 0x040fe200078e0241 */
[----:B-1----:R-:W1:Y:S03]  /*05c0*/  MUFU.RCP R0, R0 ;  /* 0x0000000000007308 */ /* 0x002e660000001000 */
[----:B------:R-:W-:-:S04]  /*05d0*/  IMAD R61, R38, 0x4, R63 ;  /* 0x00000004263d7824 */ /* 0x000fc800078e023f */
[----:B------:R-:W-:-:S04]  /*05e0*/  IMAD R59, R38, 0x4, R61 ;  /* 0x00000004263b7824 */ /* 0x000fc800078e023d */
[----:B------:R-:W-:-:S04]  /*05f0*/  IMAD R53, R38, 0x4, R59 ;  /* 0x0000000426357824 */ /* 0x000fc800078e023b */
[----:B------:R-:W-:Y:S02]  /*0600*/  IMAD R52, R38, 0x4, R53 ;  /* 0x0000000426347824 */ /* 0x000fe400078e0235 */
[----:B-1----:R-:W-:Y:S02]  /*0610*/  VIADD R2, R0, 0xffffffe ;  /* 0x0ffffffe00027836 */ /* 0x002fe40000000000 */
[----:B------:R-:W-:Y:S02]  /*0620*/  IMAD.MOV R0, RZ, RZ, -R12 ;  /* 0x000000ffff007224 */ /* 0x000fe400078e0a0c */
[----:B------:R1:W3:Y:S01]  /*0630*/  F2I.FTZ.U32.TRUNC.NTZ R3, R2 ;  /* 0x0000000200037305 */ /* 0x0002e2000021f000 */
[----:B--2---:R-:W-:Y:S01]  /*0640*/  R2UR UR22, R27 ;  /* 0x000000001b1672ca */ /* 0x004fe200000e0000 */
[----:B-1----:R-:W-:Y:S02]  /*0650*/  IMAD.MOV.U32 R2, RZ, RZ, RZ ;  /* 0x000000ffff027224 */ /* 0x002fe400078e00ff */
[----:B---3--:R-:W-:-:S04]  /*0660*/  IMAD.MOV R6, RZ, RZ, -R3 ;  /* 0x000000ffff067224 */ /* 0x008fc800078e0a03 */
[----:B------:R-:W-:Y:S02]  /*0670*/  IMAD R9, R6, R7, RZ ;  /* 0x0000000706097224 */ /* 0x000fe400078e02ff */
[----:B------:R-:W-:Y:S02]  /*0680*/  IMAD.MOV.U32 R6, RZ, RZ, R8 ;  /* 0x000000ffff067224 */ /* 0x000fe400078e0008 */
[----:B------:R-:W-:-:S06]  /*0690*/  IMAD.HI.U32 R3, R3, R9, R2 ;  /* 0x0000000903037227 */ /* 0x000fcc00078e0002 */
[----:B------:R-:W-:-:S04]  /*06a0*/  IMAD.HI.U32 R3, R3, R6, RZ ;  /* 0x0000000603037227 */ /* 0x000fc800078e00ff */
[----:B------:R-:W-:Y:S01]  /*06b0*/  IMAD R0, R3, R0, R6 ;  /* 0x0000000003007224 */ /* 0x000fe200078e0206 */
[----:B------:R-:W-:Y:S04]  /*06c0*/  BAR.SYNC.DEFER_BLOCKING 0x0 ;  /* 0x0000000000007b1d */ /* 0x000fe80000010000 */
[----:B------:R-:W-:-:S13]  /*06d0*/  ISETP.GT.U32.AND P1, PT, R7, R0, PT ;  /* 0x000000000700720c */ /* 0x000fda0003f24070 */
[----:B------:R-:W-:Y:S02]  /*06e0*/  @!P1 IMAD.IADD R0, R0, 0x1, -R7 ;  /* 0x0000000100009824 */ /* 0x000fe400078e0a07 */
[----:B------:R-:W-:Y:S01]  /*06f0*/  @!P1 VIADD R3, R3, 0x1 ;  /* 0x0000000103039836 */ /* 0x000fe20000000000 */
[----:B------:R-:W-:Y:S02]  /*0700*/  ISETP.NE.AND P1, PT, R4, RZ, PT ;  /* 0x000000ff0400720c */ /* 0x000fe40003f25270 */
[----:B------:R-:W-:Y:S02]  /*0710*/  ISETP.GE.U32.AND P0, PT, R0, R7, PT ;  /* 0x000000070000720c */ /* 0x000fe40003f06070 */
[----:B------:R-:W-:-:S04]  /*0720*/  LOP3.LUT R0, R5, R4, RZ, 0x3c, !PT ;  /* 0x0000000405007212 */ /* 0x000fc800078e3cff */
[----:B------:R-:W-:Y:S01]  /*0730*/  ISETP.GE.AND P2, PT, R0, RZ, PT ;  /* 0x000000ff0000720c */ /* 0x000fe20003f46270 */
[----:B------:R-:W-:-:S06]  /*0740*/  VIADD R0, R10, 0x3f ;  /* 0x0000003f0a007836 */ /* 0x000fcc0000000000 */
[----:B------:R-:W-:-:S04]  /*0750*/  @P0 VIADD R3, R3, 0x1 ;  /* 0x0000000103030836 */ /* 0x000fc80000000000 */
[----:B------:R-:W-:Y:S01]  /*0760*/  IMAD.MOV.U32 R2, RZ, RZ, R3 ;  /* 0x000000ffff027224 */ /* 0x000fe200078e0003 */
[----:B------:R-:W-:-:S03]  /*0770*/  SHF.R.S32.HI R3, RZ, 0x1f, R0 ;  /* 0x0000001fff037819 */ /* 0x000fc60000011400 */
[----:B------:R-:W-:Y:S01]  /*0780*/  @!P2 IMAD.MOV R2, RZ, RZ, -R2 ;  /* 0x000000ffff02a224 */ /* 0x000fe200078e0a02 */
[----:B------:R-:W-:Y:S02]  /*0790*/  @!P1 LOP3.LUT R2, RZ, R4, RZ, 0x33, !PT ;  /* 0x00000004ff029212 */ /* 0x000fe400078e33ff */
[----:B------:R-:W-:-:S03]  /*07a0*/  LEA.HI R3, R3, R0, RZ, 0x6 ;  /* 0x0000000003037211 */ /* 0x000fc600078f30ff */
[----:B------:R-:W-:Y:S02]  /*07b0*/  IMAD.SHL.U32 R8, R2, 0x8, RZ ;  /* 0x0000000802087824 */ /* 0x000fe400078e00ff */
[----:B------:R-:W-:-:S03]  /*07c0*/  IMAD.MOV R2, RZ, RZ, -R2 ;  /* 0x000000ffff027224 */ /* 0x000fc600078e0a02 */
[----:B------:R-:W-:Y:S01]  /*07d0*/  LEA.HI.SX32 R3, R3, -R8, 0x1a ;  /* 0x8000000803037211 */ /* 0x000fe200078fd2ff */
[----:B------:R-:W-:Y:S02]  /*07e0*/  IMAD R12, R4, R2, R5 ;  /* 0x00000002040c7224 */ /* 0x000fe400078e0205 */
[----:B------:R-:W-:Y:S01]  /*07f0*/  IMAD.MOV.U32 R2, RZ, RZ, RZ ;  /* 0x000000ffff027224 */ /* 0x000fe200078e00ff */
[----:B------:R-:W-:Y:S02]  /*0800*/  VIMNMX R13, PT, PT, R3, 0x8, PT ;  /* 0x00000008030d7848 */ /* 0x000fe40003fe0100 */
[----:B------:R-:W-:Y:S02]  /*0810*/  IABS R4, R12 ;  /* 0x0000000c00047213 */ /* 0x000fe40000000000 */
[----:B------:R-:W-:-:S04]  /*0820*/  IABS R7, R13 ;  /* 0x0000000d00077213 */ /* 0x000fc80000000000 */
[----:B------:R-:W1:Y:S08]  /*0830*/  I2F.RP R0, R7 ;  /* 0x0000000700007306 */ /* 0x000e700000209400 */
[----:B-1----:R-:W1:Y:S02]  /*0840*/  MUFU.RCP R0, R0 ;  /* 0x0000000000007308 */ /* 0x002e640000001000 */
[----:B-1----:R-:W-:-:S06]  /*0850*/  VIADD R3, R0, 0xffffffe ;  /* 0x0ffffffe00037836 */ /* 0x002fcc0000000000 */
[----:B------:R-:W1:Y:S02]  /*0860*/  F2I.FTZ.U32.TRUNC.NTZ R3, R3 ;  /* 0x0000000300037305 */ /* 0x000e64000021f000 */
[----:B-1----:R-:W-:-:S04]  /*0870*/  IMAD.MOV R6, RZ, RZ, -R3 ;  /* 0x000000ffff067224 */ /* 0x002fc800078e0a03 */
[----:B------:R-:W-:Y:S01]  /*0880*/  IMAD R5, R6, R7, RZ ;  /* 0x0000000706057224 */ /* 0x000fe200078e02ff */
[----:B------:R-:W-:-:S03]  /*0890*/  IABS R6, R13 ;  /* 0x0000000d00067213 */ /* 0x000fc60000000000 */
[----:B------:R-:W-:-:S04]  /*08a0*/  IMAD.HI.U32 R2, R3, R5, R2 ;  /* 0x0000000503027227 */ /* 0x000fc800078e0002 */
[----:B------:R-:W-:Y:S02]  /*08b0*/  IMAD.MOV.U32 R3, RZ, RZ, R4 ;  /* 0x000000ffff037224 */ /* 0x000fe400078e0004 */
[----:B------:R-:W-:Y:S02]  /*08c0*/  IMAD.MOV R0, RZ, RZ, -R6 ;  /* 0x000000ffff007224 */ /* 0x000fe400078e0a06 */
[----:B------:R-:W-:Y:S01]  /*08d0*/  IMAD.HI.U32 R2, R2, R3, RZ ;  /* 0x0000000302027227 */ /* 0x000fe200078e00ff */
[----:B------:R-:W1:Y:S03]  /*08e0*/  I2F.RP R6, R17 ;  /* 0x0000001100067306 */ /* 0x000e660000209400 */
[----:B------:R-:W-:-:S05]  /*08f0*/  IMAD R0, R2, R0, R3 ;  /* 0x0000000002007224 */ /* 0x000fca00078e0203 */
[----:B------:R-:W-:Y:S01]  /*0900*/  ISETP.GT.U32.AND P1, PT, R7, R0, PT ;  /* 0x000000000700720c */ /* 0x000fe20003f24070 */
[----:B------:R-:W2:Y:S08]  /*0910*/  I2F.RP R3, R15 ;  /* 0x0000000f00037306 */ /* 0x000eb00000209400 */
[----:B-1----:R-:W1:Y:S04]  /*0920*/  MUFU.RCP R6, R6 ;  /* 0x0000000600067308 */ /* 0x002e680000001000 */
[----:B------:R-:W-:-:S02]  /*0930*/  @!P1 IMAD.IADD R0, R0, 0x1, -R7 ;  /* 0x0000000100009824 */ /* 0x000fc400078e0a07 */
[----:B------:R-:W-:Y:S01]  /*0940*/  @!P1 VIADD R2, R2, 0x1 ;  /* 0x0000000102029836 */ /* 0x000fe20000000000 */
[----:B------:R-:W-:Y:S01]  /*0950*/  ISETP.NE.AND P1, PT, R13, RZ, PT ;  /* 0x000000ff0d00720c */ /* 0x000fe20003f25270 */
[----:B--2---:R-:W2:Y:S01]  /*0960*/  MUFU.RCP R3, R3 ;  /* 0x0000000300037308 */ /* 0x004ea20000001000 */
[----:B------:R-:W-:Y:S02]  /*0970*/  ISETP.GE.U32.AND P0, PT, R0, R7, PT ;  /* 0x000000070000720c */ /* 0x000fe40003f06070 */
[----:B------:R-:W-:Y:S02]  /*0980*/  LOP3.LUT R0, R12, R13, RZ, 0x3c, !PT ;  /* 0x0000000d0c007212 */ /* 0x000fe400078e3cff */
[----:B------:R-:W-:Y:S02]  /*0990*/  SHF.R.U32.HI R7, RZ, 0x5, R68 ;  /* 0x00000005ff077819 */ /* 0x000fe40000011644 */
[----:B------:R-:W-:Y:S01]  /*09a0*/  ISETP.GE.AND P2, PT, R0, RZ, PT ;  /* 0x000000ff0000720c */ /* 0x000fe20003f46270 */
[----:B-1----:R-:W-:Y:S01]  /*09b0*/  VIADD R4, R6, 0xffffffe ;  /* 0x0ffffffe06047836 */ /* 0x002fe20000000000 */
[----:B------:R-:W-:-:S03]  /*09c0*/  SGXT.U32 R7, R7, 0x3 ;  /* 0x000000030707781a */ /* 0x000fc60000000000 */
[----:B------:R-:W1:Y:S02]  /*09d0*/  F2I.FTZ.U32.TRUNC.NTZ R5, R4 ;  /* 0x0000000400057305 */ /* 0x000e64000021f000 */
[----:B------:R-:W-:-:S04]  /*09e0*/  @P0 VIADD R2, R2, 0x1 ;  /* 0x0000000102020836 */ /* 0x000fc80000000000 */
[----:B------:R-:W-:Y:S02]  /*09f0*/  IMAD.MOV.U32 R0, RZ, RZ, R2 ;  /* 0x000000ffff007224 */ /* 0x000fe400078e0002 */
[----:B--2---:R-:W-:Y:S02]  /*0a00*/  VIADD R2, R3, 0xffffffe ;  /* 0x0ffffffe03027836 */ /* 0x004fe40000000000 */
[----:B------:R-:W-:Y:S01]  /*0a10*/  @!P2 IMAD.MOV R0, RZ, RZ, -R0 ;  /* 0x000000ffff00a224 */ /* 0x000fe200078e0a00 */
[----:B------:R-:W-:Y:S01]  /*0a20*/  @!P1 LOP3.LUT R0, RZ, R13, RZ, 0x33, !PT ;  /* 0x0000000dff009212 */ /* 0x000fe200078e33ff */
[----:B------:R-:W2:Y:S01]  /*0a30*/  F2I.FTZ.U32.TRUNC.NTZ R3, R2 ;  /* 0x0000000200037305 */ /* 0x000ea2000021f000 */
[----:B-1----:R-:W-:-:S03]  /*0a40*/  IMAD.MOV R4, RZ, RZ, -R5 ;  /* 0x000000ffff047224 */ /* 0x002fc600078e0a05 */
[----:B------:R-:W-:Y:S02]  /*0a50*/  IMAD.SHL.U32 R30, R0, 0x40, RZ ;  /* 0x00000040001e7824 */ /* 0x000fe400078e00ff */
[----:B------:R-:W-:Y:S02]  /*0a60*/  IMAD R9, R4, R17, RZ ;  /* 0x0000001104097224 */ /* 0x000fe400078e02ff */
[----:B------:R-:W-:Y:S01]  /*0a70*/  IMAD.MOV.U32 R4, RZ, RZ, RZ ;  /* 0x000000ffff047224 */ /* 0x000fe200078e00ff */
[----:B------:R-:W-:Y:S01]  /*0a80*/  LOP3.LUT R7, R30, R7, RZ, 0xfc, !PT ;  /* 0x000000071e077212 */ /* 0x000fe200078efcff */
[----:B------:R-:W-:Y:S02]  /*0a90*/  IMAD.MOV R0, RZ, RZ, -R0 ;  /* 0x000000ffff007224 */ /* 0x000fe400078e0a00 */
[----:B------:R-:W-:Y:S01]  /*0aa0*/  IMAD.HI.U32 R4, R5, R9, R4 ;  /* 0x0000000905047227 */ /* 0x000fe200078e0004 */
[----:B------:R-:W-:Y:S02]  /*0ab0*/  IABS R6, R7 ;  /* 0x0000000700067213 */ /* 0x000fe40000000000 */
[----:B------:R-:W-:Y:S01]  /*0ac0*/  LOP3.LUT R5, R68, 0x3f, RZ, 0xc0, !PT ;  /* 0x0000003f44057812 */ /* 0x000fe200078ec0ff */
[----:B--2---:R-:W-:Y:S01]  /*0ad0*/  IMAD.MOV R2, RZ, RZ, -R3 ;  /* 0x000000ffff027224 */ /* 0x004fe200078e0a03 */
[----:B------:R-:W-:Y:S01]  /*0ae0*/  LOP3.LUT R20, R7, 0x8, RZ, 0xfc, !PT ;  /* 0x0000000807147812 */ /* 0x000fe200078efcff */
[----:B------:R-:W-:Y:S01]  /*0af0*/  IMAD R0, R13, R0, R12 ;  /* 0x000000000d007224 */ /* 0x000fe200078e020c */
[C---:B------:R-:W-:Y:S01]  /*0b00*/  LOP3.LUT R21, R7.reuse, 0x10, RZ, 0xfc, !PT ;  /* 0x0000001007157812 */ /* 0x040fe200078efcff */
[----:B------:R-:W-:Y:S01]  /*0b10*/  IMAD.MOV.U32 R12, RZ, RZ, R2 ;  /* 0x000000ffff0c7224 */ /* 0x000fe200078e0002 */
[----:B------:R-:W-:Y:S01]  /*0b20*/  IABS R13, R20 ;  /* 0x00000014000d7213 */ /* 0x000fe20000000000 */
[----:B------:R-:W-:Y:S01]  /*0b30*/  IMAD.HI.U32 R2, R4, R6, RZ ;  /* 0x0000000604027227 */ /* 0x000fe200078e00ff */
[----:B------:R-:W-:-:S02]  /*0b40*/  LOP3.LUT R23, R7, 0x20, RZ, 0xfc, !PT ;  /* 0x0000002007177812 */ /* 0x000fc400078efcff */
[C---:B------:R-:W-:Y:S01]  /*0b50*/  LOP3.LUT R22, R7.reuse, 0x18, RZ, 0xfc, !PT ;  /* 0x0000001807167812 */ /* 0x040fe200078efcff */
[----:B------:R-:W-:Y:S01]  /*0b60*/  IMAD.IADD R0, R8, 0x1, R0 ;  /* 0x0000000108007824 */ /* 0x000fe200078e0200 */
[----:B------:R-:W-:Y:S01]  /*0b70*/  IABS R16, R21 ;  /* 0x0000001500107213 */ /* 0x000fe20000000000 */
[----:B------:R-:W-:Y:S01]  /*0b80*/  IMAD.MOV R8, RZ, RZ, -R2 ;  /* 0x000000ffff087224 */ /* 0x000fe200078e0a02 */
[----:B------:R-:W-:Y:S01]  /*0b90*/  IABS R19, R23 ;  /* 0x0000001700137213 */ /* 0x000fe20000000000 */
[----:B------:R-:W-:Y:S01]  /*0ba0*/  IMAD R9, R12, R15, RZ ;  /* 0x0000000f0c097224 */ /* 0x000fe200078e02ff */
[----:B------:R-:W-:Y:S01]  /*0bb0*/  IABS R18, R22 ;  /* 0x0000001600127213 */ /* 0x000fe20000000000 */
[----:B------:R-:W-:Y:S01]  /*0bc0*/  IMAD.MOV.U32 R2, RZ, RZ, RZ ;  /* 0x000000ffff027224 */ /* 0x000fe200078e00ff */
[C---:B------:R-:W-:Y:S01]  /*0bd0*/  LOP3.LUT R24, R7.reuse, 0x28, RZ, 0xfc, !PT ;  /* 0x0000002807187812 */ /* 0x040fe200078efcff */
[----:B------:R-:W-:Y:S01]  /*0be0*/  IMAD R28, R0, 0x40, R5 ;  /* 0x00000040001c7824 */ /* 0x000fe200078e0205 */
[----:B------:R-:W-:Y:S01]  /*0bf0*/  LOP3.LUT R25, R7, 0x30, RZ, 0xfc, !PT ;  /* 0x0000003007197812 */ /* 0x000fe200078efcff */
[----:B------:R-:W-:Y:S01]  /*0c00*/  IMAD.HI.U32 R2, R3, R9, R2 ;  /* 0x0000000903027227 */ /* 0x000fe200078e0002 */
[----:B------:R-:W-:-:S02]  /*0c10*/  LOP3.LUT R26, R7, 0x38, RZ, 0xfc, !PT ;  /* 0x00000038071a7812 */ /* 0x000fc400078efcff */
[----:B------:R-:W-:Y:S01]  /*0c20*/  IABS R9, R28 ;  /* 0x0000001c00097213 */ /* 0x000fe20000000000 */
[----:B------:R-:W-:Y:S01]  /*0c30*/  IMAD.HI.U32 R0, R4, R13, RZ ;  /* 0x0000000d04007227 */ /* 0x000fe200078e00ff */
[----:B------:R-:W-:-:S03]  /*0c40*/  ISETP.GE.AND P1, PT, R28, RZ, PT ;  /* 0x000000ff1c00720c */ /* 0x000fc60003f26270 */
[----:B------:R-:W-:-:S04]  /*0c50*/  IMAD.HI.U32 R2, R2, R9, RZ ;  /* 0x0000000902027227 */ /* 0x000fc800078e00ff */
[----:B------:R-:W-:Y:S02]  /*0c60*/  IMAD.MOV R12, RZ, RZ, -R2 ;  /* 0x000000ffff0c7224 */ /* 0x000fe400078e0a02 */
[----:B------:R-:W-:Y:S02]  /*0c70*/  IMAD.MOV R14, RZ, RZ, -R0 ;  /* 0x000000ffff0e7224 */ /* 0x000fe400078e0a00 */
[----:B------:R-:W-:Y:S02]  /*0c80*/  IMAD R0, R15, R12, R9 ;  /* 0x0000000c0f007224 */ /* 0x000fe400078e0209 */
[----:B------:R-:W-:-:S03]  /*0c90*/  IMAD.HI.U32 R2, R4, R16, RZ ;  /* 0x0000001004027227 */ /* 0x000fc600078e00ff */
[----:B------:R-:W-:Y:S01]  /*0ca0*/  ISETP.GT.U32.AND P0, PT, R15, R0, PT ;  /* 0x000000000f00720c */ /* 0x000fe20003f04070 */
[----:B------:R-:W-:Y:S02]  /*0cb0*/  IMAD R3, R17, R8, R6 ;  /* 0x0000000811037224 */ /* 0x000fe400078e0206 */
[----:B------:R-:W-:-:S04]  /*0cc0*/  IMAD.HI.U32 R8, R4, R19, RZ ;  /* 0x0000001304087227 */ /* 0x000fc800078e00ff */
[----:B------:R-:W-:-:S04]  /*0cd0*/  IMAD.HI.U32 R6, R4, R18, RZ ;  /* 0x0000001204067227 */ /* 0x000fc800078e00ff */
[----:B------:R-:W-:Y:S02]  /*0ce0*/  IMAD.MOV R9, RZ, RZ, -R2 ;  /* 0x000000ffff097224 */ /* 0x000fe400078e0a02 */
[C---:B------:R-:W-:Y:S02]  /*0cf0*/  IMAD R2, R17.reuse, R14, R13 ;  /* 0x0000000e11027224 */ /* 0x040fe400078e020d */
[----:B------:R-:W-:Y:S02]  /*0d00*/  IMAD.MOV R14, RZ, RZ, -R8 ;  /* 0x000000ffff0e7224 */ /* 0x000fe400078e0a08 */
[----:B------:R-:W-:Y:S01]  /*0d10*/  IMAD.MOV R12, RZ, RZ, -R6 ;  /* 0x000000ffff0c7224 */ /* 0x000fe200078e0a06 */
[C---:B------:R-:W-:Y:S01]  /*0d20*/  ISETP.GT.U32.AND P2, PT, R17.reuse, R2, PT ;  /* 0x000000021100720c */ /* 0x040fe20003f44070 */
[C---:B------:R-:W-:Y:S01]  /*0d30*/  IMAD R6, R17.reuse, R9, R16 ;  /* 0x0000000911067224 */ /* 0x040fe200078e0210 */
[----:B------:R-:W-:Y:S01]  /*0d40*/  IABS R16, R25 ;  /* 0x0000001900107213 */ /* 0x000fe20000000000 */
[C---:B------:R-:W-:Y:S01]  /*0d50*/  IMAD R9, R17.reuse, R14, R19 ;  /* 0x0000000e11097224 */ /* 0x040fe200078e0213 */
[----:B------:R-:W-:Y:S01]  /*0d60*/  IABS R14, R24 ;  /* 0x00000018000e7213 */ /* 0x000fe20000000000 */
[----:B------:R-:W-:Y:S01]  /*0d70*/  @!P0 IMAD.IADD R0, R0, 0x1, -R15 ;  /* 0x0000000100008824 */ /* 0x000fe200078e0a0f */
[C---:B------:R-:W-:Y:S01]  /*0d80*/  ISETP.GT.U32.AND P0, PT, R17.reuse, R6, PT ;  /* 0x000000061100720c */ /* 0x040fe20003f04070 */
[----:B------:R-:W-:Y:S01]  /*0d90*/  IMAD R8, R17, R12, R18 ;  /* 0x0000000c11087224 */ /* 0x000fe200078e0212 */
[----:B------:R-:W-:Y:S01]  /*0da0*/  IABS R19, R26 ;  /* 0x0000001a00137213 */ /* 0x000fe20000000000 */
[----:B------:R-:W-:Y:S01]  /*0db0*/  IMAD.HI.U32 R12, R4, R14, RZ ;  /* 0x0000000e040c7227 */ /* 0x000fe200078e00ff */
[----:B------:R-:W-:-:S02]  /*0dc0*/  ISETP.GT.U32.AND P4, PT, R15, R0, PT ;  /* 0x000000000f00720c */ /* 0x000fc40003f84070 */
[C---:B------:R-:W-:Y:S01]  /*0dd0*/  ISETP.GT.U32.AND P5, PT, R17.reuse, R8, PT ;  /* 0x000000081100720c */ /* 0x040fe20003fa4070 */
[----:B------:R-:W-:Y:S02]  /*0de0*/  IMAD.MOV R12, RZ, RZ, -R12 ;  /* 0x000000ffff0c7224 */ /* 0x000fe400078e0a0c */
[--C-:B------:R-:W-:Y:S02]  /*0df0*/  @!P2 IMAD.IADD R2, R2, 0x1, -R17.reuse ;  /* 0x000000010202a824 */ /* 0x100fe400078e0a11 */
[C---:B------:R-:W-:Y:S02]  /*0e00*/  IMAD R12, R17.reuse, R12, R14 ;  /* 0x0000000c110c7224 */ /* 0x040fe400078e020e */
[----:B------:R-:W-:Y:S01]  /*0e10*/  @!P0 IMAD.IADD R6, R6, 0x1, -R17 ;  /* 0x0000000106068824 */ /* 0x000fe200078e0a11 */
[C---:B------:R-:W-:Y:S01]  /*0e20*/  ISETP.GT.U32.AND P0, PT, R17.reuse, R2, PT ;  /* 0x000000021100720c */ /* 0x040fe20003f04070 */
[----:B------:R-:W-:Y:S01]  /*0e30*/  IMAD.HI.U32 R13, R4, R16, RZ ;  /* 0x00000010040d7227 */ /* 0x000fe200078e00ff */
[----:B------:R-:W-:-:S03]  /*0e40*/  ISETP.GT.U32.AND P2, PT, R17, R12, PT ;  /* 0x0000000c1100720c */ /* 0x000fc60003f44070 */
[----:B------:R-:W-:Y:S01]  /*0e50*/  @!P4 IMAD.IADD R0, R0, 0x1, -R15 ;  /* 0x000000010000c824 */ /* 0x000fe200078e0a0f */
[----:B------:R-:W-:Y:S01]  /*0e60*/  ISETP.GT.U32.AND P4, PT, R17, R9, PT ;  /* 0x000000091100720c */ /* 0x000fe20003f84070 */
[----:B------:R-:W-:Y:S02]  /*0e70*/  IMAD.MOV R18, RZ, RZ, -R13 ;  /* 0x000000ffff127224 */ /* 0x000fe400078e0a0d */
[----:B------:R-:W-:Y:S02]  /*0e80*/  IMAD.MOV.U32 R64, RZ, RZ, R0 ;  /* 0x000000ffff407224 */ /* 0x000fe400078e0000 */
[----:B------:R-:W-:-:S04]  /*0e90*/  IMAD.HI.U32 R13, R4, R19, RZ ;  /* 0x00000013040d7227 */ /* 0x000fc800078e00ff */
[----:B------:R-:W-:Y:S01]  /*0ea0*/  @!P1 IMAD.MOV R64, RZ, RZ, -R64 ;  /* 0x000000ffff409224 */ /* 0x000fe200078e0a40 */
[----:B------:R-:W-:Y:S01]  /*0eb0*/  @!P3 LOP3.LUT R64, RZ, R10, RZ, 0x33, !PT ;  /* 0x0000000aff40b212 */ /* 0x000fe200078e33ff */
[C---:B------:R-:W-:Y:S01]  /*0ec0*/  IMAD R4, R17.reuse, R18, R16 ;  /* 0x0000001211047224 */ /* 0x040fe200078e0210 */
[C---:B------:R-:W-:Y:S01]  /*0ed0*/  ISETP.GT.U32.AND P1, PT, R17.reuse, R6, PT ;  /* 0x000000061100720c */ /* 0x040fe20003f24070 */
[--C-:B------:R-:W-:Y:S01]  /*0ee0*/  @!P5 IMAD.IADD R8, R8, 0x1, -R17.reuse ;  /* 0x000000010808d824 */ /* 0x100fe200078e0a11 */
[----:B------:R-:W-:Y:S01]  /*0ef0*/  ISETP.GT.U32.AND P3, PT, R17, R3, PT ;  /* 0x000000031100720c */ /* 0x000fe20003f64070 */
[--C-:B------:R-:W-:Y:S02]  /*0f00*/  @!P4 IMAD.IADD R9, R9, 0x1, -R17.reuse ;  /* 0x000000010909c824 */ /* 0x100fe400078e0a11 */
[--C-:B------:R-:W-:Y:S01]  /*0f10*/  @!P2 IMAD.IADD R12, R12, 0x1, -R17.reuse ;  /* 0x000000010c0ca824 */ /* 0x100fe200078e0a11 */
[C---:B------:R-:W-:Y:S01]  /*0f20*/  ISETP.GT.U32.AND P4, PT, R17.reuse, R8, PT ;  /* 0x000000081100720c */ /* 0x040fe20003f84070 */
[----:B------:R-:W-:Y:S01]  /*0f30*/  @!P0 IMAD.IADD R2, R2, 0x1, -R17 ;  /* 0x0000000102028824 */ /* 0x000fe200078e0a11 */
[C---:B------:R-:W-:Y:S01]  /*0f40*/  ISETP.GT.U32.AND P0, PT, R17.reuse, R4, PT ;  /* 0x000000041100720c */ /* 0x040fe20003f04070 */
[----:B------:R-:W-:Y:S01]  /*0f50*/  IMAD.MOV R14, RZ, RZ, -R13 ;  /* 0x000000ffff0e7224 */ /* 0x000fe200078e0a0d */
[C---:B------:R-:W-:Y:S01]  /*0f60*/  ISETP.GT.U32.AND P5, PT, R17.reuse, R9, PT ;  /* 0x000000091100720c */ /* 0x040fe20003fa4070 */
[----:B------:R-:W-:Y:S01]  /*0f70*/  IMAD.SHL.U32 R0, R68, 0x10, RZ ;  /* 0x0000001044007824 */ /* 0x000fe200078e00ff */
[C---:B------:R-:W-:Y:S01]  /*0f80*/  ISETP.GT.U32.AND P2, PT, R17.reuse, R12, PT ;  /* 0x0000000c1100720c */ /* 0x040fe20003f44070 */
[----:B------:R-:W-:Y:S01]  /*0f90*/  IMAD R13, R17, R14, R19 ;  /* 0x0000000e110d7224 */ /* 0x000fe200078e0213 */
[----:B------:R-:W-:Y:S01]  /*0fa0*/  SHF.R.U32.HI R14, RZ, 0x5, R68 ;  /* 0x00000005ff0e7819 */ /* 0x000fe20000011644 */
[--C-:B------:R-:W-:Y:S01]  /*0fb0*/  @!P1 IMAD.IADD R6, R6, 0x1, -R17.reuse ;  /* 0x0000000106069824 */ /* 0x100fe200078e0a11 */
[----:B------:R-:W-:Y:S01]  /*0fc0*/  LOP3.LUT R10, R0, 0x70, RZ, 0xc0, !PT ;  /* 0x00000070000a7812 */ /* 0x000fe200078ec0ff */
[--C-:B------:R-:W-:Y:S01]  /*0fd0*/  @!P3 IMAD.IADD R3, R3, 0x1, -R17.reuse ;  /* 0x000000010303b824 */ /* 0x100fe200078e0a11 */
[C---:B------:R-:W-:Y:S01]  /*0fe0*/  ISETP.GT.U32.AND P1, PT, R17.reuse, R13, PT ;  /* 0x0000000d1100720c */ /* 0x040fe20003f24070 */
[--C-:B------:R-:W-:Y:S01]  /*0ff0*/  @!P4 IMAD.IADD R8, R8, 0x1, -R17.reuse ;  /* 0x000000010808c824 */ /* 0x100fe200078e0a11 */
[----:B------:R-:W-:Y:S01]  /*1000*/  ISETP.GE.AND P3, PT, R20, RZ, PT ;  /* 0x000000ff1400720c */ /* 0x000fe20003f66270 */
[--C-:B------:R-:W-:Y:S01]  /*1010*/  @!P0 IMAD.IADD R4, R4, 0x1, -R17.reuse ;  /* 0x0000000104048824 */ /* 0x100fe200078e0a11 */
[----:B------:R-:W-:Y:S01]  /*1020*/  ISETP.GT.U32.AND P4, PT, R17, R3, PT ;  /* 0x000000031100720c */ /* 0x000fe20003f84070 */
[--C-:B------:R-:W-:Y:S01]  /*1030*/  @!P5 IMAD.IADD R9, R9, 0x1, -R17.reuse ;  /* 0x000000010909d824 */ /* 0x100fe200078e0a11 */
[----:B------:R-:W-:Y:S01]  /*1040*/  ISETP.GE.AND P5, PT, R21, RZ, PT ;  /* 0x000000ff1500720c */ /* 0x000fe20003fa6270 */
[--C-:B------:R-:W-:Y:S01]  /*1050*/  @!P2 IMAD.IADD R12, R12, 0x1, -R17.reuse ;  /* 0x000000010c0ca824 */ /* 0x100fe200078e0a11 */
[----:B------:R-:W-:Y:S01]  /*1060*/  ISETP.GE.AND P0, PT, R7, RZ, PT ;  /* 0x000000ff0700720c */ /* 0x000fe20003f06270 */
[----:B------:R-:W-:Y:S01]  /*1070*/  IMAD R35, R5, 0x80, R10 ;  /* 0x0000008005237824 */ /* 0x000fe200078e020a */
[----:B------:R-:W-:Y:S01]  /*1080*/  ISETP.GT.U32.AND P2, PT, R17, R4, PT ;  /* 0x000000041100720c */ /* 0x000fe20003f44070 */
[----:B------:R-:W-:Y:S01]  /*1090*/  IMAD.MOV.U32 R5, RZ, RZ, R2 ;  /* 0x000000ffff057224 */ /* 0x000fe200078e0002 */
[----:B------:R-:W-:Y:S01]  /*10a0*/  LOP3.LUT R2, RZ, R11, RZ, 0x33, !PT ;  /* 0x0000000bff027212 */ /* 0x000fe200078e33ff */
[----:B------:R-:W-:Y:S01]  /*10b0*/  @!P1 IMAD.IADD R13, R13, 0x1, -R17 ;  /* 0x000000010d0d9824 */ /* 0x000fe200078e0a11 */
[----:B------:R-:W-:Y:S01]  /*10c0*/  R2UR UR9, R14 ;  /* 0x000000000e0972ca */ /* 0x000fe200000e0000 */
[----:B------:R-:W-:Y:S01]  /*10d0*/  @!P3 IMAD.MOV R5, RZ, RZ, -R5 ;  /* 0x000000ffff05b224 */ /* 0x000fe200078e0a05 */
[----:B------:R-:W-:Y:S01]  /*10e0*/  ISETP.GE.AND P3, PT, R22, RZ, PT ;  /* 0x000000ff1600720c */ /* 0x000fe20003f66270 */
[----:B------:R-:W-:Y:S01]  /*10f0*/  @!P4 IMAD.IADD R3, R3, 0x1, -R17 ;  /* 0x000000010303c824 */ /* 0x000fe200078e0a11 */
[----:B------:R-:W-:Y:S01]  /*1100*/  ISETP.GT.U32.AND P1, PT, R17, R13, PT ;  /* 0x0000000d1100720c */ /* 0x000fe20003f24070 */
[----:B------:R-:W-:Y:S01]  /*1110*/  @!P5 IMAD.MOV R6, RZ, RZ, -R6 ;  /* 0x000000ffff06d224 */ /* 0x000fe200078e0a06 */
[----:B------:R-:W-:Y:S01]  /*1120*/  ISETP.GE.AND P4, PT, R23, RZ, PT ;  /* 0x000000ff1700720c */ /* 0x000fe20003f86270 */
[----:B------:R-:W-:Y:S01]  /*1130*/  @!P0 IMAD.MOV R3, RZ, RZ, -R3 ;  /* 0x000000ffff038224 */ /* 0x000fe200078e0a03 */
[----:B------:R-:W-:Y:S01]  /*1140*/  ISETP.GE.AND P5, PT, R24, RZ, PT ;  /* 0x000000ff1800720c */ /* 0x000fe20003fa6270 */
[--C-:B------:R-:W-:Y:S01]  /*1150*/  @!P2 IMAD.IADD R4, R4, 0x1, -R17.reuse ;  /* 0x000000010404a824 */ /* 0x100fe200078e0a11 */
[----:B------:R-:W-:Y:S01]  /*1160*/  ISETP.GE.AND P2, PT, R25, RZ, PT ;  /* 0x000000ff1900720c */ /* 0x000fe20003f46270 */
[----:B-----5:R-:W-:Y:S01]  /*1170*/  IMAD R64, R64, UR4, RZ ;  /* 0x0000000440407c24 */ /* 0x020fe2000f8e02ff */
[----:B------:R-:W-:Y:S01]  /*1180*/  ISETP.GE.AND P0, PT, R26, RZ, PT ;  /* 0x000000ff1a00720c */ /* 0x000fe20003f06270 */
[----:B------:R-:W-:Y:S01]  /*1190*/  USHF.L.U32 UR4, UR9, 0x15, URZ ;  /* 0x0000001509047899 */ /* 0x000fe200080006ff */
[----:B------:R-:W-:Y:S01]  /*11a0*/  LEA.HI R50, R50, R35, RZ, 0x1c ;  /* 0x0000002332327211 */ /* 0x000fe200078fe0ff */
[----:B------:R-:W-:Y:S01]  /*11b0*/  @!P3 IMAD.MOV R8, RZ, RZ, -R8 ;  /* 0x000000ffff08b224 */ /* 0x000fe200078e0a08 */
[----:B------:R-:W-:Y:S01]  /*11c0*/  USHF.L.U32 UR5, UR9, 0x3, URZ ;  /* 0x0000000309057899 */ /* 0x000fe200080006ff */
[----:B------:R-:W-:Y:S01]  /*11d0*/  @!P1 IMAD.IADD R13, R13, 0x1, -R17 ;  /* 0x000000010d0d9824 */ /* 0x000fe200078e0a11 */
[----:B------:R-:W-:Y:S01]  /*11e0*/  ISETP.NE.AND P1, PT, R11, RZ, PT ;  /* 0x000000ff0b00720c */ /* 0x000fe20003f25270 */
[----:B------:R-:W-:-:S02]  /*11f0*/  @!P4 IMAD.MOV R9, RZ, RZ, -R9 ;  /* 0x000000ffff09c224 */ /* 0x000fc400078e0a09 */
[----:B------:R-:W-:Y:S01]  /*1200*/  @!P5 IMAD.MOV R12, RZ, RZ, -R12 ;  /* 0x000000ffff0cd224 */ /* 0x000fe200078e0a0c */
[C---:B------:R-:W-:Y:S01]  /*1210*/  SEL R58, R2.reuse, R3, !P1 ;  /* 0x00000003023a7207 */ /* 0x040fe20004800000 */
[----:B------:R-:W-:Y:S01]  /*1220*/  @!P2 IMAD.MOV R4, RZ, RZ, -R4 ;  /* 0x000000ffff04a224 */ /* 0x000fe200078e0a04 */
[----:B------:R-:W-:Y:S01]  /*1230*/  SEL R57, R2, R5, !P1 ;  /* 0x0000000502397207 */ /* 0x000fe20004800000 */
[----:B------:R-:W-:Y:S01]  /*1240*/  @!P0 IMAD.MOV R13, RZ, RZ, -R13 ;  /* 0x000000ffff0d8224 */ /* 0x000fe200078e0a0d */
[----:B------:R-:W-:Y:S01]  /*1250*/  ISETP.GT.AND P0, PT, R66, 0x1f, PT ;  /* 0x0000001f4200780c */ /* 0x000fe20003f04270 */
[----:B------:R-:W-:Y:S01]  /*1260*/  IMAD R58, R58, UR11, RZ ;  /* 0x0000000b3a3a7c24 */ /* 0x000fe2000f8e02ff */
[C---:B------:R-:W-:Y:S01]  /*1270*/  SEL R56, R2.reuse, R6, !P1 ;  /* 0x0000000602387207 */ /* 0x040fe20004800000 */
[----:B------:R-:W-:Y:S01]  /*1280*/  IMAD R57, R57, UR11, RZ ;  /* 0x0000000b39397c24 */ /* 0x000fe2000f8e02ff */
[C---:B------:R-:W-:Y:S02]  /*1290*/  SEL R55, R2.reuse, R8, !P1 ;  /* 0x0000000802377207 */ /* 0x040fe40004800000 */
[----:B------:R-:W-:Y:S01]  /*12a0*/  SEL R54, R2, R9, !P1 ;  /* 0x0000000902367207 */ /* 0x000fe20004800000 */
[----:B------:R-:W-:Y:S01]  /*12b0*/  IMAD R56, R56, UR11, RZ ;  /* 0x0000000b38387c24 */ /* 0x000fe2000f8e02ff */
[C---:B------:R-:W-:Y:S01]  /*12c0*/  SEL R49, R2.reuse, R12, !P1 ;  /* 0x0000000c02317207 */ /* 0x040fe20004800000 */
[----:B------:R-:W-:Y:S01]  /*12d0*/  IMAD R55, R55, UR11, RZ ;  /* 0x0000000b37377c24 */ /* 0x000fe2000f8e02ff */
[----:B------:R-:W-:Y:S01]  /*12e0*/  SEL R48, R2, R4, !P1 ;  /* 0x0000000402307207 */ /* 0x000fe20004800000 */
[----:B------:R-:W-:Y:S01]  /*12f0*/  IMAD R54, R54, UR11, RZ ;  /* 0x0000000b36367c24 */ /* 0x000fe2000f8e02ff */
[----:B------:R-:W-:Y:S01]  /*1300*/  SEL R47, R2, R13, !P1 ;  /* 0x0000000d022f7207 */ /* 0x000fe20004800000 */
[----:B------:R-:W-:Y:S01]  /*1310*/  IMAD R49, R49, UR11, RZ ;  /* 0x0000000b31317c24 */ /* 0x000fe2000f8e02ff */
[----:B------:R-:W-:-:S02]  /*1320*/  ISETP.GE.AND P1, PT, R29, R71, PT ;  /* 0x000000471d00720c */ /* 0x000fc40003f26270 */
[----:B------:R-:W-:Y:S02]  /*1330*/  SEL R76, RZ, 0x4, !P0 ;  /* 0x00000004ff4c7807 */ /* 0x000fe40004000000 */
[-C--:B------:R-:W-:Y:S02]  /*1340*/  ISETP.GE.AND P0, PT, R62, R71.reuse, PT ;  /* 0x000000473e00720c */ /* 0x080fe40003f06270 */
[----:B------:R-:W-:Y:S02]  /*1350*/  SEL R2, R76, RZ, !P1 ;  /* 0x000000ff4c027207 */ /* 0x000fe40004800000 */
[----:B------:R-:W-:Y:S02]  /*1360*/  LEA R8, P3, R70, UR14, 0x2 ;  /* 0x0000000e46087c11 */ /* 0x000fe4000f8610ff */
[----:B------:R-:W-:Y:S02]  /*1370*/  ISETP.NE.U32.AND P4, PT, R2, RZ, PT ;  /* 0x000000ff0200720c */ /* 0x000fe40003f85070 */
[----:B------:R-:W-:-:S02]  /*1380*/  ISETP.GE.AND P1, PT, R60, R71, PT ;  /* 0x000000473c00720c */ /* 0x000fc40003f26270 */
[----:B------:R-:W-:Y:S02]  /*1390*/  SEL R2, R76, RZ, !P0 ;  /* 0x000000ff4c027207 */ /* 0x000fe40004000000 */
[----:B------:R-:W-:Y:S01]  /*13a0*/  LEA R12, P2, R64, UR12, 0x2 ;  /* 0x0000000c400c7c11 */ /* 0x000fe2000f8410ff */
[----:B------:R-:W-:Y:S01]  /*13b0*/  UIADD3 UR12, UPT, UPT, UR10, 0xc000, URZ ;  /* 0x0000c0000a0c7890 */ /* 0x000fe2000fffe0ff */
[----:B------:R-:W-:Y:S02]  /*13c0*/  LEA.HI.X.SX32 R9, R70, UR15, 0x2, P3 ;  /* 0x0000000f46097c11 */ /* 0x000fe400098f16ff */
[----:B------:R-:W-:Y:S02]  /*13d0*/  SEL R3, R76, RZ, !P1 ;  /* 0x000000ff4c037207 */ /* 0x000fe40004800000 */
[----:B------:R-:W-:Y:S02]  /*13e0*/  ISETP.NE.U32.AND P3, PT, R2, RZ, PT ;  /* 0x000000ff0200720c */ /* 0x000fe40003f65070 */
[----:B------:R-:W-:-:S02]  /*13f0*/  LEA.HI.X.SX32 R34, R64, UR13, 0x2, P2 ;  /* 0x0000000d40227c11 */ /* 0x000fc400090f16ff */
[----:B------:R-:W-:Y:S02]  /*1400*/  LEA R2, P1, R67, R12, 0x2 ;  /* 0x0000000c43027211 */ /* 0x000fe400078210ff */
[----:B------:R-:W-:Y:S02]  /*1410*/  ISETP.NE.U32.AND P2, PT, R3, RZ, PT ;  /* 0x000000ff0300720c */ /* 0x000fe40003f45070 */
[----:B------:R-:W-:Y:S02]  /*1420*/  LEA.HI.X.SX32 R3, R67, R34, 0x2, P1 ;  /* 0x0000002243037211 */ /* 0x000fe400008f16ff */
[C---:B------:R-:W-:Y:S02]  /*1430*/  LEA R6, P1, R63.reuse, R12, 0x2 ;  /* 0x0000000c3f067211 */ /* 0x040fe400078210ff */
[----:B------:R-:W-:Y:S02]  /*1440*/  LEA R14, P5, R58, R8, 0x2 ;  /* 0x000000083a0e7211 */ /* 0x000fe400078a10ff */
[----:B------:R-:W-:-:S02]  /*1450*/  LEA.HI.X.SX32 R7, R63, R34, 0x2, P1 ;  /* 0x000000223f077211 */ /* 0x000fc400008f16ff */
[C---:B------:R-:W-:Y:S02]  /*1460*/  LEA R24, P1, R61.reuse, R12, 0x2 ;  /* 0x0000000c3d187211 */ /* 0x040fe400078210ff */
[----:B------:R-:W-:Y:S02]  /*1470*/  LEA.HI.X.SX32 R15, R58, R9, 0x2, P5 ;  /* 0x000000093a0f7211 */ /* 0x000fe400028f16ff */
[----:B------:R-:W-:Y:S02]  /*1480*/  LEA.HI.X.SX32 R25, R61, R34, 0x2, P1 ;  /* 0x000000223d197211 */ /* 0x000fe400008f16ff */
[C---:B------:R-:W-:Y:S02]  /*1490*/  LEA R20, P1, R59.reuse, R12, 0x2 ;  /* 0x0000000c3b147211 */ /* 0x040fe400078210ff */
[----:B------:R-:W-:Y:S02]  /*14a0*/  LEA R22, P5, R56, R8, 0x2 ;  /* 0x0000000838167211 */ /* 0x000fe400078a10ff */
[----:B------:R-:W-:-:S02]  /*14b0*/  LEA.HI.X.SX32 R21, R59, R34, 0x2, P1 ;  /* 0x000000223b157211 */ /* 0x000fc400008f16ff */
[----:B------:R-:W-:Y:S02]  /*14c0*/  LEA R18, P1, R57, R8, 0x2 ;  /* 0x0000000839127211 */ /* 0x000fe400078210ff */
[----:B------:R-:W-:Y:S02]  /*14d0*/  LEA R10, P0, R69, R12, 0x2 ;  /* 0x0000000c450a7211 */ /* 0x000fe400078010ff */
[-C--:B------:R-:W-:Y:S02]  /*14e0*/  LEA.HI.X.SX32 R19, R57, R9.reuse, 0x2, P1 ;  /* 0x0000000939137211 */ /* 0x080fe400008f16ff */
[-C--:B------:R-:W-:Y:S02]  /*14f0*/  LEA R26, P1, R55, R8.reuse, 0x2 ;  /* 0x00000008371a7211 */ /* 0x080fe400078210ff */
[----:B------:R-:W-:Y:S02]  /*1500*/  LEA.HI.X.SX32 R23, R56, R9, 0x2, P5 ;  /* 0x0000000938177211 */ /* 0x000fe400028f16ff */
[----:B------:R-:W-:-:S02]  /*1510*/  LEA R32, P5, R54, R8, 0x2 ;  /* 0x0000000836207211 */ /* 0x000fc400078a10ff */
[----:B------:R-:W-:Y:S02]  /*1520*/  LEA.HI.X.SX32 R11, R69, R34, 0x2, P0 ;  /* 0x00000022450b7211 */ /* 0x000fe400000f16ff */
[-C--:B------:R-:W-:Y:S02]  /*1530*/  LEA.HI.X.SX32 R27, R55, R9.reuse, 0x2, P1 ;  /* 0x00000009371b7211 */ /* 0x080fe400008f16ff */
[-C--:B------:R-:W-:Y:S02]  /*1540*/  LEA R4, P0, R65, R12.reuse, 0x2 ;  /* 0x0000000c41047211 */ /* 0x080fe400078010ff */
[----:B------:R-:W-:Y:S02]  /*1550*/  LEA R16, P1, R53, R12, 0x2 ;  /* 0x0000000c35107211 */ /* 0x000fe400078210ff */
[----:B------:R-:W-:Y:S02]  /*1560*/  LEA.HI.X.SX32 R33, R54, R9, 0x2, P5 ;  /* 0x0000000936217211 */ /* 0x000fe400028f16ff */
[----:B------:R-:W-:-:S02]  /*1570*/  ISETP.GE.AND P5, PT, R51, R71, PT ;  /* 0x000000473300720c */ /* 0x000fc40003fa6270 */
[-C--:B------:R-:W-:Y:S02]  /*1580*/  LEA.HI.X.SX32 R5, R65, R34.reuse, 0x2, P0 ;  /* 0x0000002241057211 */ /* 0x080fe400000f16ff */
[----:B------:R-:W-:Y:S02]  /*1590*/  LEA.HI.X.SX32 R17, R53, R34, 0x2, P1 ;  /* 0x0000002235117211 */ /* 0x000fe400008f16ff */
[----:B------:R-:W-:Y:S02]  /*15a0*/  ISETP.NE.U32.AND P0, PT, R31, RZ, PT ;  /* 0x000000ff1f00720c */ /* 0x000fe40003f05070 */
[----:B------:R-:W-:Y:S02]  /*15b0*/  LEA R12, P1, R52, R12, 0x2 ;  /* 0x0000000c340c7211 */ /* 0x000fe400078210ff */
[----:B------:R-:W-:Y:S01]  /*15c0*/  SEL R37, R76, RZ, !P5 ;  /* 0x000000ff4c257207 */ /* 0x000fe20006800000 */
[----:B------:R-:W-:Y:S10]  /*15d0*/  @P6 BRA `(.L_x_5) ;  /* 0x0000000000186947 */ /* 0x000ff40003800000 */
[----:B------:R-:W-:Y:S01]  /*15e0*/  ELECT P5, URZ, PT ;  /* 0x0000000000ff782f */ /* 0x000fe200038a0000 */
[----:B------:R-:W-:Y:S01]  /*15f0*/  IMAD.MOV.U32 R35, RZ, RZ, 0x1 ;  /* 0x00000001ff237424 */ /* 0x000fe200078e00ff */
[----:B------:R-:W-:Y:S01]  /*1600*/  UMOV UR7, 0x40 ;  /* 0x0000004000077882 */ /* 0x000fe20000000000 */
[----:B------:R-:W-:Y:S01]  /*1610*/  UVIRTCOUNT.DEALLOC.SMPOOL 0x80 ;  /* 0x000000800000784c */ /* 0x000fe20000000000 */
[----:B------:R-:W-:-:S09]  /*1620*/  ULEA UR7, UR6, UR7, 0x18 ;  /* 0x0000000706077291 */ /* 0x000fd2000f8ec0ff */
[----:B------:R1:W-:Y:S03]  /*1630*/  @P5 STS.U8 [UR7], R35 ;  /* 0x00000023ff005988 */ /* 0x0003e60008000007 */
.L_x_5:
[----:B------:R-:W-:Y:S01]  /*1640*/  ULOP3.LUT UR4, UR4, 0x600000, URZ, 0xc0, !UPT ;  /* 0x0060000004047892 */ /* 0x000fe2000f8ec0ff */
[----:B------:R-:W-:Y:S01]  /*1650*/  IMAD R48, R48, UR11, RZ ;  /* 0x0000000b30307c24 */ /* 0x000fe2000f8e02ff */
[----:B------:R-:W-:Y:S01]  /*1660*/  ULOP3.LUT UR5, UR5, 0x20, URZ, 0xc0, !UPT ;  /* 0x0000002005057892 */ /* 0x000fe2000f8ec0ff */
[----:B------:R-:W-:Y:S01]  /*1670*/  IMAD R47, R47, UR11, RZ ;  /* 0x0000000b2f2f7c24 */ /* 0x000fe2000f8e02ff */
[----:B------:R-:W-:Y:S01]  /*1680*/  VOTEU.ALL UP0, P0 ;  /* 0x0000000000ff7886 */ /* 0x000fe20000000000 */
[----:B------:R-:W-:Y:S01]  /*1690*/  LEA R36, P5, R49, R8, 0x2 ;  /* 0x0000000831247211 */ /* 0x000fe200078a10ff */
[----:B------:R-:W-:Y:S01]  /*16a0*/  UIADD3 UR11, UPT, UPT, UR5, UR4, UR22 ;  /* 0x00000004050b7290 */ /* 0x000fe2000fffe016 */
[----:B------:R-:W-:Y:S01]  /*16b0*/  LEA.HI.X.SX32 R13, R52, R34, 0x2, P1 ;  /* 0x00000022340d7211 */ /* 0x000fe200008f16ff */
[----:B------:R-:W-:Y:S01]  /*16c0*/  VOTEU.ALL UP1, P0 ;  /* 0x0000000000ff7886 */ /* 0x000fe20000020000 */
[----:B------:R-:W-:-:S04]  /*16d0*/  @!UP0 UIADD3 UR6, UPT, UPT, -UR8, 0x100000, URZ ;  /* 0x0010000008068890 */ /* 0x000fc8000fffe1ff */
[----:B------:R-:W-:Y:S02]  /*16e0*/  @!UP0 USHF.L.U32 UR7, UR6, 0xb, URZ ;  /* 0x0000000b06078899 */ /* 0x000fe400080006ff */
[----:B------:R-:W-:Y:S01]  /*16f0*/  @!UP0 USHF.L.U32 UR6, UR6, 0x1, URZ ;  /* 0x0000000106068899 */ /* 0x000fe200080006ff */
[----:B------:R-:W-:Y:S01]  /*1700*/  VIADD R97, R50, UR10 ;  /* 0x0000000a32617c36 */ /* 0x000fe20008000000 */
[----:B------:R-:W-:-:S04]  /*1710*/  @!UP0 UIADD3 UR4, UPT, UPT, -UR8, 0x100000, URZ ;  /* 0x0010000008048890 */ /* 0x000fc8000fffe1ff */
[----:B------:R-:W-:Y:S02]  /*1720*/  @!UP0 USHF.L.U32 UR5, UR4, 0xb, URZ ;  /* 0x0000000b04058899 */ /* 0x000fe400080006ff */
[----:B------:R-:W-:Y:S01]  /*1730*/  @!UP0 USHF.L.U32 UR4, UR4, 0x1, URZ ;  /* 0x0000000104048899 */ /* 0x000fe200080006ff */
[----:B------:R-:W-:Y:S01]  /*1740*/  VOTEU.ALL UP0, P0 ;  /* 0x0000000000ff7886 */ /* 0x000fe20000000000 */
[----:B------:R-:W-:Y:S01]  /*1750*/  ISETP.NE.U32.AND P1, PT, R37, RZ, PT ;  /* 0x000000ff2500720c */ /* 0x000fe20003f25070 */
[----:B------:R-:W-:Y:S01]  /*1760*/  VIADD R85, R71, 0xffffffe0 ;  /* 0xffffffe047557836 */ /* 0x000fe20000000000 */
[----:B------:R-:W-:Y:S01]  /*1770*/  STTM.16dp32bit_t0_t15.x16 tmem[UR11], RZ ;  /* 0x000000ff000079ed */ /* 0x000fe20008a0000b */
[----:B------:R-:W-:Y:S01]  /*1780*/  STTM.16dp32bit_t16_t31.x16 tmem[UR11+0x10], RZ ;  /* 0x000010ff000079ed */ /* 0x000fe20008a2000b */
[----:B------:R-:W2:Y:S02]  /*1790*/  FENCE.VIEW.ASYNC.T ;  /* 0x00000000000073c6 */ /* 0x000ea40000000200 */
[----:B--2---:R-:W-:Y:S01]  /*17a0*/  BAR.SYNC.DEFER_BLOCKING 0x0 ;  /* 0x0000000000007b1d */ /* 0x004fe20000010000 */
[----:B------:R-:W-:Y:S01]  /*17b0*/  LEA.HI.X.SX32 R37, R49, R9, 0x2, P5 ;  /* 0x0000000931257211 */ /* 0x000fe200028f16ff */
[----:B------:R-:W-:Y:S01]  /*17c0*/  IMAD.SHL.U32 R39, R39, 0x20, RZ ;  /* 0x0000002027277824 */ /* 0x000fe200078e00ff */
[----:B------:R-:W-:-:S02]  /*17d0*/  LEA R34, P5, R48, R8, 0x2 ;  /* 0x0000000830227211 */ /* 0x000fc400078a10ff */
[----:B------:R-:W-:Y:S02]  /*17e0*/  LOP3.LUT R80, R50, 0x10, RZ, 0x3c, !PT ;  /* 0x0000001032507812 */ /* 0x000fe400078e3cff */
[-C--:B-1----:R-:W-:Y:S02]  /*17f0*/  LEA.HI.X.SX32 R35, R48, R9.reuse, 0x2, P5 ;  /* 0x0000000930237211 */ /* 0x082fe400028f16ff */
[----:B------:R-:W-:Y:S01]  /*1800*/  LEA R8, P5, R47, R8, 0x2 ;  /* 0x000000082f087211 */ /* 0x000fe200078a10ff */
[----:B------:R-:W-:Y:S01]  /*1810*/  VIADD R91, R80, UR10 ;  /* 0x0000000a505b7c36 */ /* 0x000fe20008000000 */
[C---:B------:R-:W-:Y:S02]  /*1820*/  LOP3.LUT R46, R29.reuse, 0x10, RZ, 0xfc, !PT ;  /* 0x000000101d2e7812 */ /* 0x040fe400078efcff */
[----:B------:R-:W-:Y:S02]  /*1830*/  LOP3.LUT R44, R29, 0x18, RZ, 0xfc, !PT ;  /* 0x000000181d2c7812 */ /* 0x000fe400078efcff */
[----:B------:R-:W-:-:S02]  /*1840*/  LEA.HI.X.SX32 R9, R47, R9, 0x2, P5 ;  /* 0x000000092f097211 */ /* 0x000fc400028f16ff */
[----:B------:R-:W-:Y:S02]  /*1850*/  ISETP.GE.AND P5, PT, R46, R71, PT ;  /* 0x000000472e00720c */ /* 0x000fe40003fa6270 */
[C---:B------:R-:W-:Y:S02]  /*1860*/  LOP3.LUT R45, R29.reuse, 0x14, RZ, 0xfc, !PT ;  /* 0x000000141d2d7812 */ /* 0x040fe400078efcff */
[----:B------:R-:W-:Y:S02]  /*1870*/  LOP3.LUT R43, R29, 0x1c, RZ, 0xfc, !PT ;  /* 0x0000001c1d2b7812 */ /* 0x000fe400078efcff */
[----:B------:R-:W-:Y:S01]  /*1880*/  SEL R40, R76, RZ, !P5 ;  /* 0x000000ff4c287207 */ /* 0x000fe20006800000 */
[----:B------:R-:W1:Y:S02]  /*1890*/  FENCE.VIEW.ASYNC.S ;  /* 0x00000000000073c6 */ /* 0x000e640000000000 */
[----:B-1----:R1:W2:Y:S02]  /*18a0*/  @!UP0 SYNCS.EXCH.64 URZ, [UR12], UR6 ;  /* 0x000000060cff85b2 */ /* 0x0022a40008000100 */
[----:B--2---:R-:W-:Y:S01]  /*18b0*/  BAR.SYNC.DEFER_BLOCKING 0x0 ;  /* 0x0000000000007b1d */ /* 0x004fe20000010000 */
[----:B------:R-:W-:-:S02]  /*18c0*/  LOP3.LUT R42, R50, 0x20, RZ, 0x3c, !PT ;  /* 0x00000020322a7812 */ /* 0x000fc400078e3cff */
[----:B------:R-:W-:Y:S02]  /*18d0*/  LOP3.LUT R41, R50, 0x30, RZ, 0x3c, !PT ;  /* 0x0000003032297812 */ /* 0x000fe400078e3cff */
[----:B------:R-:W-:Y:S01]  /*18e0*/  ISETP.NE.U32.AND P5, PT, R40, RZ, PT ;  /* 0x000000ff2800720c */ /* 0x000fe20003fa5070 */
[----:B------:R-:W-:Y:S02]  /*18f0*/  VIADD R89, R42, UR10 ;  /* 0x0000000a2a597c36 */ /* 0x000fe40008000000 */
[----:B------:R-:W-:Y:S01]  /*1900*/  VIADD R87, R41, UR10 ;  /* 0x0000000a29577c36 */ /* 0x000fe20008000000 */
[----:B------:R1:W2:Y:S02]  /*1910*/  @!UP1 SYNCS.EXCH.64 URZ, [UR10+0xc008], UR4 ;  /* 0x00c008040aff95b2 */ /* 0x0002a40008000100 */
[----:B------:R-:W-:Y:S01]  /*1920*/  @!PT LDS RZ, [RZ] ;  /* 0x00000000fffff984 */ /* 0x000fe20000000800 */
[----:B------:R-:W-:Y:S01]  /*1930*/  @!PT LDS RZ, [RZ] ;  /* 0x00000000fffff984 */ /* 0x000fe20000000800 */
[----:B------:R-:W-:Y:S01]  /*1940*/  @!PT LDS RZ, [RZ] ;  /* 0x00000000fffff984 */ /* 0x000fe20000000800 */
[----:B--2---:R-:W-:Y:S01]  /*1950*/  LDGSTS.E [R97], desc[UR20][R10.64], P4 ;  /* 0x000000000a617fae */ /* 0x004fe2000a1a1014 */
[----:B------:R-:W-:-:S03]  /*1960*/  ISETP.GE.AND P4, PT, R45, R71, PT ;  /* 0x000000472d00720c */ /* 0x000fc60003f86270 */
[----:B------:R-:W-:Y:S01]  /*1970*/  LDGSTS.E [R91], desc[UR20][R2.64], P3 ;  /* 0x00000000025b7fae */ /* 0x000fe200099a1014 */
[-C--:B------:R-:W-:Y:S02]  /*1980*/  ISETP.GE.AND P3, PT, R44, R71.reuse, PT ;  /* 0x000000472c00720c */ /* 0x080fe40003f66270 */
[C---:B------:R-:W-:Y:S01]  /*1990*/  SEL R40, R76.reuse, RZ, !P4 ;  /* 0x000000ff4c287207 */ /* 0x040fe20006000000 */
[----:B------:R-:W-:Y:S01]  /*19a0*/  LDGSTS.E [R89], desc[UR20][R4.64], P2 ;  /* 0x0000000004597fae */ /* 0x000fe200091a1014 */
[----:B------:R-:W-:Y:S02]  /*19b0*/  SEL R73, R76, RZ, !P3 ;  /* 0x000000ff4c497207 */ /* 0x000fe40005800000 */
[----:B------:R-:W-:Y:S01]  /*19c0*/  ISETP.GE.AND P3, PT, R43, R71, PT ;  /* 0x000000472b00720c */ /* 0x000fe20003f66270 */
[----:B------:R-:W-:Y:S01]  /*19d0*/  LDGSTS.E [R87], desc[UR20][R6.64], P1 ;  /* 0x0000000006577fae */ /* 0x000fe200089a1014 */
[----:B------:R-:W-:Y:S02]  /*19e0*/  ISETP.NE.U32.AND P4, PT, R40, RZ, PT ;  /* 0x000000ff2800720c */ /* 0x000fe40003f85070 */
[----:B------:R-:W-:-:S02]  /*19f0*/  SEL R74, R76, RZ, !P3 ;  /* 0x000000ff4c4a7207 */ /* 0x000fc40005800000 */
[----:B------:R-:W-:Y:S02]  /*1a00*/  LOP3.LUT R40, R50, 0x40, RZ, 0x3c, !PT ;  /* 0x0000004032287812 */ /* 0x000fe400078e3cff */
[----:B------:R-:W-:Y:S02]  /*1a10*/  ISETP.NE.U32.AND P3, PT, R74, RZ, PT ;  /* 0x000000ff4a00720c */ /* 0x000fe40003f65070 */
[----:B------:R-:W-:Y:S02]  /*1a20*/  LOP3.LUT R74, R50, 0x50, RZ, 0x3c, !PT ;  /* 0x00000050324a7812 */ /* 0x000fe400078e3cff */
[----:B------:R-:W-:Y:S02]  /*1a30*/  ISETP.GE.AND P1, PT, R72, R71, PT ;  /* 0x000000474800720c */ /* 0x000fe40003f26270 */
[----:B------:R-:W-:Y:S01]  /*1a40*/  ISETP.NE.U32.AND P2, PT, R73, RZ, PT ;  /* 0x000000ff4900720c */ /* 0x000fe20003f45070 */
[----:B------:R-:W-:Y:S01]  /*1a50*/  VIADD R73, R40, UR10 ;  /* 0x0000000a28497c36 */ /* 0x000fe20008000000 */
[----:B------:R-:W-:Y:S01]  /*1a60*/  SEL R76, R76, RZ, !P1 ;  /* 0x000000ff4c4c7207 */ /* 0x000fe20004800000 */
[----:B------:R-:W-:Y:S01]  /*1a70*/  VIADD R75, R74, UR10 ;  /* 0x0000000a4a4b7c36 */ /* 0x000fe20008000000 */
[----:B------:R-:W-:-:S02]  /*1a80*/  ISETP.GT.AND P1, PT, R66, 0x3f, PT ;  /* 0x0000003f4200780c */ /* 0x000fc40003f24270 */
[----:B------:R-:W-:Y:S01]  /*1a90*/  LDGSTS.E [R73], desc[UR20][R24.64], P5 ;  /* 0x0000000018497fae */ /* 0x000fe2000a9a1014 */
[----:B------:R-:W-:Y:S02]  /*1aa0*/  ISETP.NE.U32.AND P6, PT, R76, RZ, PT ;  /* 0x000000ff4c00720c */ /* 0x000fe40003fc5070 */
[----:B------:R-:W-:Y:S01]  /*1ab0*/  LOP3.LUT R76, R50, 0x60, RZ, 0x3c, !PT ;  /* 0x00000060324c7812 */ /* 0x000fe200078e3cff */
[----:B------:R-:W-:Y:S01]  /*1ac0*/  LDGSTS.E [R75], desc[UR20][R20.64], P4 ;  /* 0x00000000144b7fae */ /* 0x000fe2000a1a1014 */
[-C--:B------:R-:W-:Y:S02]  /*1ad0*/  ISETP.GE.AND P4, PT, R62, R85.reuse, PT ;  /* 0x000000553e00720c */ /* 0x080fe40003f86270 */
[----:B------:R-:W-:Y:S01]  /*1ae0*/  ISETP.GE.AND P5, PT, R29, R85, PT ;  /* 0x000000551d00720c */ /* 0x000fe20003fa6270 */
[----:B------:R-:W-:Y:S01]  /*1af0*/  VIADD R79, R76, UR10 ;  /* 0x0000000a4c4f7c36 */ /* 0x000fe20008000000 */
[----:B------:R-:W-:Y:S02]  /*1b00*/  SEL R78, RZ, 0x4, P4 ;  /* 0x00000004ff4e7807 */ /* 0x000fe40002000000 */
[----:B------:R-:W-:-:S02]  /*1b10*/  SEL R77, RZ, 0x4, P5 ;  /* 0x00000004ff4d7807 */ /* 0x000fc40002800000 */
[----:B------:R-:W-:Y:S01]  /*1b20*/  SEL R78, R78, RZ, P1 ;  /* 0x000000ff4e4e7207 */ /* 0x000fe20000800000 */
[----:B------:R-:W-:Y:S01]  /*1b30*/  LDGSTS.E [R79], desc[UR20][R16.64], P2 ;  /* 0x00000000104f7fae */ /* 0x000fe200091a1014 */
[----:B------:R-:W-:Y:S02]  /*1b40*/  ISETP.GE.AND P2, PT, R60, R85, PT ;  /* 0x000000553c00720c */ /* 0x000fe40003f46270 */
[----:B------:R-:W-:Y:S02]  /*1b50*/  SEL R77, R77, RZ, P1 ;  /* 0x000000ff4d4d7207 */ /* 0x000fe40000800000 */
[----:B------:R-:W-:Y:S02]  /*1b60*/  ISETP.NE.U32.AND P4, PT, R78, RZ, PT ;  /* 0x000000ff4e00720c */ /* 0x000fe40003f85070 */
[----:B------:R-:W-:Y:S02]  /*1b70*/  LOP3.LUT R78, R68, 0xe0, RZ, 0xc0, !PT ;  /* 0x000000e0444e7812 */ /* 0x000fe400078ec0ff */
[----:B------:R-:W-:-:S02]  /*1b80*/  SEL R82, RZ, 0x4, P2 ;  /* 0x00000004ff527807 */ /* 0x000fc40001000000 */
[----:B------:R-:W-:Y:S02]  /*1b90*/  ISETP.NE.U32.AND P5, PT, R77, RZ, PT ;  /* 0x000000ff4d00720c */ /* 0x000fe40003fa5070 */
[-C--:B------:R-:W-:Y:S02]  /*1ba0*/  ISETP.GE.AND P2, PT, R51, R85.reuse, PT ;  /* 0x000000553300720c */ /* 0x080fe40003f46270 */
[----:B------:R-:W-:Y:S02]  /*1bb0*/  LOP3.LUT R77, R50, 0x70, RZ, 0x3c, !PT ;  /* 0x00000070324d7812 */ /* 0x000fe400078e3cff */
[----:B------:R-:W-:Y:S01]  /*1bc0*/  SHF.R.U32.HI R83, RZ, 0x1, R78 ;  /* 0x00000001ff537819 */ /* 0x000fe2000001164e */
[----:B------:R-:W-:Y:S01]  /*1bd0*/  IMAD.SHL.U32 R78, R31, 0x4, RZ ;  /* 0x000000041f4e7824 */ /* 0x000fe200078e00ff */
[----:B------:R-:W-:Y:S01]  /*1be0*/  SEL R84, RZ, 0x4, P2 ;  /* 0x00000004ff547807 */ /* 0x000fe20001000000 */
[----:B------:R-:W-:Y:S01]  /*1bf0*/  VIADD R81, R77, UR10 ;  /* 0x0000000a4d517c36 */ /* 0x000fe20008000000 */
[----:B------:R-:W-:-:S02]  /*1c00*/  ISETP.GE.AND P2, PT, R46, R85, PT ;  /* 0x000000552e00720c */ /* 0x000fc40003f46270 */
[----:B------:R-:W-:Y:S02]  /*1c10*/  LOP3.LUT R78, R78, R83, RZ, 0x3c, !PT ;  /* 0x000000534e4e7212 */ /* 0x000fe400078e3cff */
[----:B------:R-:W-:Y:S01]  /*1c20*/  SEL R82, R82, RZ, P1 ;  /* 0x000000ff52527207 */ /* 0x000fe20000800000 */
[----:B------:R-:W-:Y:S01]  /*1c30*/  LDGSTS.E [R81], desc[UR20][R12.64], P3 ;  /* 0x000000000c517fae */ /* 0x000fe200099a1014 */
[----:B------:R-:W-:Y:S02]  /*1c40*/  SEL R83, RZ, 0x4, P2 ;  /* 0x00000004ff537807 */ /* 0x000fe40001000000 */
[----:B------:R-:W-:Y:S01]  /*1c50*/  ISETP.NE.U32.AND P3, PT, R82, RZ, PT ;  /* 0x000000ff5200720c */ /* 0x000fe20003f65070 */
[----:B------:R-:W0:Y:S01]  /*1c60*/  LDGDEPBAR ;  /* 0x00000000000079af */ /* 0x000e220000000000 */
[----:B------:R-:W-:Y:S01]  /*1c70*/  SEL R82, R83, RZ, P1 ;  /* 0x000000ff53527207 */ /* 0x000fe20000800000 */
[----:B------:R-:W-:Y:S01]  /*1c80*/  VIADD R83, R78, UR10 ;  /* 0x0000000a4e537c36 */ /* 0x000fe20008000000 */
[----:B------:R-:W-:-:S02]  /*1c90*/  ISETP.GE.AND P2, PT, R45, R85, PT ;  /* 0x000000552d00720c */ /* 0x000fc40003f46270 */
[----:B------:R-:W-:Y:S02]  /*1ca0*/  SEL R84, R84, RZ, P1 ;  /* 0x000000ff54547207 */ /* 0x000fe40000800000 */
[----:B------:R-:W-:Y:S01]  /*1cb0*/  SEL R86, RZ, 0x4, P2 ;  /* 0x00000004ff567807 */ /* 0x000fe20001000000 */
[----:B------:R2:W-:Y:S01]  /*1cc0*/  LDGSTS.E [R83+0x6000], desc[UR20][R14.64], P6 ;  /* 0x060000000e537fae */ /* 0x0005e2000b1a1014 */
[-C--:B------:R-:W-:Y:S02]  /*1cd0*/  ISETP.GE.AND P2, PT, R44, R85.reuse, PT ;  /* 0x000000552c00720c */ /* 0x080fe40003f46270 */
[----:B------:R-:W-:Y:S01]  /*1ce0*/  SEL R86, R86, RZ, P1 ;  /* 0x000000ff56567207 */ /* 0x000fe20000800000 */
[----:B------:R3:W-:Y:S01]  /*1cf0*/  LDGSTS.E [R83+0x6400], desc[UR20][R18.64], P6 ;  /* 0x0640000012537fae */ /* 0x0007e2000b1a1014 */
[----:B------:R-:W-:Y:S02]  /*1d00*/  SEL R88, RZ, 0x4, P2 ;  /* 0x00000004ff587807 */ /* 0x000fe40001000000 */
[----:B------:R-:W-:Y:S01]  /*1d10*/  ISETP.GE.AND P2, PT, R43, R85, PT ;  /* 0x000000552b00720c */ /* 0x000fe20003f46270 */
[----:B------:R4:W-:Y:S01]  /*1d20*/  LDGSTS.E [R83+0x6800], desc[UR20][R22.64], P6 ;  /* 0x0680000016537fae */ /* 0x0009e2000b1a1014 */
[----:B------:R-:W-:-:S02]  /*1d30*/  SEL R88, R88, RZ, P1 ;  /* 0x000000ff58587207 */ /* 0x000fc40000800000 */
[----:B------:R-:W-:Y:S01]  /*1d40*/  SEL R90, RZ, 0x4, P2 ;  /* 0x00000004ff5a7807 */ /* 0x000fe20001000000 */
[----:B------:R5:W-:Y:S01]  /*1d50*/  LDGSTS.E [R83+0x6c00], desc[UR20][R26.64], P6 ;  /* 0x06c000001a537fae */ /* 0x000be2000b1a1014 */
[----:B------:R-:W-:Y:S01]  /*1d60*/  ISETP.GE.AND P2, PT, R72, R85, PT ;  /* 0x000000554800720c */ /* 0x000fe20003f46270 */
[C---:B--2---:R-:W-:Y:S01]  /*1d70*/  IMAD.WIDE R14, R39.reuse, 0x4, R14 ;  /* 0x00000004270e7825 */ /* 0x044fe200078e020e */
[----:B------:R-:W-:Y:S01]  /*1d80*/  SEL R90, R90, RZ, P1 ;  /* 0x000000ff5a5a7207 */ /* 0x000fe20000800000 */
[----:B------:R2:W-:Y:S01]  /*1d90*/  LDGSTS.E [R83+0x7000], desc[UR20][R32.64], P6 ;  /* 0x0700000020537fae */ /* 0x0005e2000b1a1014 */
[----:B------:R-:W-:Y:S01]  /*1da0*/  SEL R85, RZ, 0x4, P2 ;  /* 0x00000004ff557807 */ /* 0x000fe20001000000 */
[----:B---3--:R-:W-:Y:S01]  /*1db0*/  IMAD.WIDE R18, R39, 0x4, R18 ;  /* 0x0000000427127825 */ /* 0x008fe200078e0212 */
[----:B------:R-:W-:Y:S01]  /*1dc0*/  ISETP.NE.U32.AND P2, PT, R84, RZ, PT ;  /* 0x000000ff5400720c */ /* 0x000fe20003f45070 */
[----:B------:R3:W-:Y:S01]  /*1dd0*/  LDGSTS.E [R83+0x7400], desc[UR20][R36.64], P6 ;  /* 0x0740000024537fae */ /* 0x0007e2000b1a1014 */
[----:B------:R-:W-:Y:S01]  /*1de0*/  SEL R85, R85, RZ, P1 ;  /* 0x000000ff55557207 */ /* 0x000fe20000800000 */
[----:B----4-:R-:W-:-:S02]  /*1df0*/  IMAD.WIDE R22, R39, 0x4, R22 ;  /* 0x0000000427167825 */ /* 0x010fc400078e0216 */
[----:B------:R4:W-:Y:S01]  /*1e00*/  LDGSTS.E [R83+0x7800], desc[UR20][R34.64], P6 ;  /* 0x0780000022537fae */ /* 0x0009e2000b1a1014 */
[----:B------:R-:W-:Y:S01]  /*1e10*/  ISETP.NE.U32.AND P1, PT, R85, RZ, PT ;  /* 0x000000ff5500720c */ /* 0x000fe20003f25070 */
[----:B------:R-:W-:Y:S02]  /*1e20*/  IMAD.SHL.U32 R85, R38, 0x20, RZ ;  /* 0x0000002026557824 */ /* 0x000fe400078e00ff */
[----:B------:R1:W-:Y:S01]  /*1e30*/  LDGSTS.E [R83+0x7c00], desc[UR20][R8.64], P6 ;  /* 0x07c0000008537fae */ /* 0x0003e2000b1a1014 */
[----:B------:R-:W-:Y:S01]  /*1e40*/  ISETP.NE.U32.AND P6, PT, R82, RZ, PT ;  /* 0x000000ff5200720c */ /* 0x000fe20003fc5070 */
[C---:B------:R-:W-:Y:S01]  /*1e50*/  IMAD.WIDE R10, R85.reuse, 0x4, R10 ;  /* 0x00000004550a7825 */ /* 0x040fe200078e020a */
[----:B------:R-:W-:Y:S01]  /*1e60*/  SHF.R.S32.HI R38, RZ, 0x1f, R85 ;  /* 0x0000001fff267819 */ /* 0x000fe20000011455 */
[----:B------:R-:W0:Y:S02]  /*1e70*/  LDGDEPBAR ;  /* 0x00000000000079af */ /* 0x000e240000000000 */
[C---:B------:R-:W-:Y:S01]  /*1e80*/  IMAD.WIDE R2, R85.reuse, 0x4, R2 ;  /* 0x0000000455027825 */ /* 0x040fe200078e0202 */
[C---:B------:R-:W-:Y:S01]  /*1e90*/  SHF.L.U64.HI R95, R85.reuse, 0x2, R38 ;  /* 0x00000002555f7819 */ /* 0x040fe20000010226 */
[----:B------:R-:W-:Y:S02]  /*1ea0*/  BAR.SYNC.DEFER_BLOCKING 0x0 ;  /* 0x0000000000007b1d */ /* 0x000fe40000010000 */
[----:B------:R-:W-:-:S04]  /*1eb0*/  IMAD.WIDE R4, R85, 0x4, R4 ;  /* 0x0000000455047825 */ /* 0x000fc800078e0204 */
[----:B------:R-:W-:-:S04]  /*1ec0*/  IMAD.WIDE R6, R85, 0x4, R6 ;  /* 0x0000000455067825 */ /* 0x000fc800078e0206 */
[----:B------:R-:W-:-:S04]  /*1ed0*/  IMAD.WIDE R24, R85, 0x4, R24 ;  /* 0x0000000455187825 */ /* 0x000fc800078e0218 */
[----:B------:R-:W-:-:S04]  /*1ee0*/  IMAD.WIDE R20, R85, 0x4, R20 ;  /* 0x0000000455147825 */ /* 0x000fc800078e0214 */
[----:B------:R-:W-:-:S04]  /*1ef0*/  IMAD.WIDE R16, R85, 0x4, R16 ;  /* 0x0000000455107825 */ /* 0x000fc800078e0210 */
[----:B------:R-:W-:Y:S01]  /*1f00*/  IMAD.WIDE R12, R85, 0x4, R12 ;  /* 0x00000004550c7825 */ /* 0x000fe200078e020c */
[----:B------:R-:W-:Y:S01]  /*1f10*/  @!PT LDS RZ, [RZ] ;  /* 0x00000000fffff984 */ /* 0x000fe20000000800 */
[----:B------:R-:W-:Y:S01]  /*1f20*/  @!PT LDS RZ, [RZ] ;  /* 0x00000000fffff984 */ /* 0x000fe20000000800 */
[----:B------:R-:W-:Y:S01]  /*1f30*/  @!PT LDS RZ, [RZ] ;  /* 0x00000000fffff984 */ /* 0x000fe20000000800 */
[----:B------:R1:W-:Y:S03]  /*1f40*/  LDGSTS.E [R97+0x2000], desc[UR20][R10.64], P5 ;  /* 0x020000000a617fae */ /* 0x0003e6000a9a1014 */
[C---:B-----5:R-:W-:Y:S01]  /*1f50*/  IMAD.WIDE R26, R39.reuse, 0x4, R26 ;  /* 0x00000004271a7825 */ /* 0x060fe200078e021a */
[----:B------:R5:W-:Y:S01]  /*1f60*/  LDGSTS.E [R91+0x2000], desc[UR20][R2.64], P4 ;  /* 0x02000000025b7fae */ /* 0x000be2000a1a1014 */
[----:B------:R-:W-:Y:S02]  /*1f70*/  ISETP.NE.U32.AND P4, PT, R86, RZ, PT ;  /* 0x000000ff5600720c */ /* 0x000fe40003f85070 */
[----:B--2---:R-:W-:Y:S01]  /*1f80*/  IMAD.WIDE R32, R39, 0x4, R32 ;  /* 0x0000000427207825 */ /* 0x004fe200078e0220 */
[----:B------:R5:W-:Y:S01]  /*1f90*/  LDGSTS.E [R89+0x2000], desc[UR20][R4.64], P3 ;  /* 0x0200000004597fae */ /* 0x000be200099a1014 */
[----:B------:R-:W-:-:S02]  /*1fa0*/  ISETP.NE.U32.AND P3, PT, R88, RZ, PT ;  /* 0x000000ff5800720c */ /* 0x000fc40003f65070 */
[C---:B---3--:R-:W-:Y:S01]  /*1fb0*/  IMAD.WIDE R36, R39.reuse, 0x4, R36 ;  /* 0x0000000427247825 */ /* 0x048fe200078e0224 */
[----:B------:R5:W-:Y:S01]  /*1fc0*/  LDGSTS.E [R87+0x2000], desc[UR20][R6.64], P2 ;  /* 0x0200000006577fae */ /* 0x000be200091a1014 */
[----:B------:R-:W-:Y:S02]  /*1fd0*/  ISETP.NE.U32.AND P2, PT, R90, RZ, PT ;  /* 0x000000ff5a00720c */ /* 0x000fe40003f45070 */
[C---:B----4-:R-:W-:Y:S01]  /*1fe0*/  IMAD.WIDE R34, R39.reuse, 0x4, R34 ;  /* 0x0000000427227825 */ /* 0x050fe200078e0222 */
[----:B------:R5:W-:Y:S03]  /*1ff0*/  LDGSTS.E [R73+0x2000], desc[UR20][R24.64], P6 ;  /* 0x0200000018497fae */ /* 0x000be6000b1a1014 */
[----:B-1----:R-:W-:Y:S01]  /*2000*/  IMAD.WIDE R8, R39, 0x4, R8 ;  /* 0x0000000427087825 */ /* 0x002fe200078e0208 */
[----:B------:R5:W-:Y:S03]  /*2010*/  LDGSTS.E [R75+0x2000], desc[UR20][R20.64], P4 ;  /* 0x02000000144b7fae */ /* 0x000be6000a1a1014 */
[----:B------:R-:W-:Y:S01]  /*2020*/  IMAD.SHL.U32 R93, R85, 0x4, RZ ;  /* 0x00000004555d7824 */ /* 0x000fe200078e00ff */
[----:B------:R5:W-:Y:S04]  /*2030*/  LDGSTS.E [R79+0x2000], desc[UR20][R16.64], P3 ;  /* 0x02000000104f7fae */ /* 0x000be800099a1014 */
[----:B------:R-:W-:Y:S01]  /*2040*/  IADD3 R10, P3, PT, R10, R93, RZ ;  /* 0x0000005d0a0a7210 */ /* 0x000fe20007f7e0ff */
[----:B------:R5:W-:Y:S04]  /*2050*/  LDGSTS.E [R81+0x2000], desc[UR20][R12.64], P2 ;  /* 0x020000000c517fae */ /* 0x000be800091a1014 */
[----:B------:R-:W0:Y:S01]  /*2060*/  LDGDEPBAR ;  /* 0x00000000000079af */ /* 0x000e220000000000 */
[----:B------:R-:W-:-:S03]  /*2070*/  IMAD.X R11, R11, 0x1, R95, P3 ;  /* 0x000000010b0b7824 */ /* 0x000fc600018e065f */
[----:B------:R5:W-:Y:S04]  /*2080*/  LDGSTS.E [R83+0x8000], desc[UR20][R14.64], P1 ;  /* 0x080000000e537fae */ /* 0x000be800089a1014 */
[----:B------:R5:W-:Y:S04]  /*2090*/  LDGSTS.E [R83+0x8400], desc[UR20][R18.64], P1 ;  /* 0x0840000012537fae */ /* 0x000be800089a1014 */
[----:B------:R5:W-:Y:S04]  /*20a0*/  LDGSTS.E [R83+0x8800], desc[UR20][R22.64], P1 ;  /* 0x0880000016537fae */ /* 0x000be800089a1014 */
[----:B------:R5:W-:Y:S04]  /*20b0*/  LDGSTS.E [R83+0x8c00], desc[UR20][R26.64], P1 ;  /* 0x08c000001a537fae */ /* 0x000be800089a1014 */
[----:B------:R5:W-:Y:S04]  /*20c0*/  LDGSTS.E [R83+0x9000], desc[UR20][R32.64], P1 ;  /* 0x0900000020537fae */ /* 0x000be800089a1014 */
[----:B------:R5:W-:Y:S04]  /*20d0*/  LDGSTS.E [R83+0x9400], desc[UR20][R36.64], P1 ;  /* 0x0940000024537fae */ /* 0x000be800089a1014 */
[----:B------:R5:W-:Y:S04]  /*20e0*/  LDGSTS.E [R83+0x9800], desc[UR20][R34.64], P1 ;  /* 0x0980000022537fae */ /* 0x000be800089a1014 */
[----:B------:R5:W-:Y:S01]  /*20f0*/  LDGSTS.E [R83+0x9c00], desc[UR20][R8.64], P1 ;  /* 0x09c0000008537fae */ /* 0x000be200089a1014 */
[----:B------:R-:W-:-:S03]  /*2100*/  ISETP.NE.U32.AND P1, PT, RZ, UR9, PT ;  /* 0x00000009ff007c0c */ /* 0x000fc6000bf25070 */
[----:B------:R-:W0:Y:S01]  /*2110*/  LDGDEPBAR ;  /* 0x00000000000079af */ /* 0x000e220000000000 */
[----:B------:R-:W-:Y:S01]  /*2120*/  ISETP.LT.OR P2, PT, R66, 0x20, P1 ;  /* 0x000000204200780c */ /* 0x000fe20000f41670 */
[----:B------:R-:W-:-:S04]  /*2130*/  DEPBAR.LE SB0, 0x2 ;  /* 0x000080800000791a */ /* 0x000fc80000000000 */
[----:B------:R-:W-:Y:S08]  /*2140*/  BAR.SYNC.DEFER_BLOCKING 0x0 ;  /* 0x0000000000007b1d */ /* 0x000ff00000010000 */
[----:B-----5:R-:W-:Y:S05]  /*2150*/  @P2 BRA `(.L_x_6) ;  /* 0x0000000000842947 */ /* 0x020fea0003800000 */
[----:B------:R-:W-:Y:S02]  /*2160*/  UIADD3 UR4, UPT, UPT, UR10, 0x6000, URZ ;  /* 0x000060000a047890 */ /* 0x000fe4000fffe0ff */
[----:B------:R-:W-:Y:S02]  /*2170*/  USHF.R.U32.HI UR6, URZ, 0x4, UR10 ;  /* 0x00000004ff067899 */ /* 0x000fe4000801160a */
[----:B------:R-:W-:Y:S02]  /*2180*/  USHF.R.U32.HI UR4, URZ, 0x4, UR4 ;  /* 0x00000004ff047899 */ /* 0x000fe40008011604 */
[----:B------:R-:W-:Y:S02]  /*2190*/  USGXT.U32 UR6, UR6, 0xe ;  /* 0x0000000e0606789a */ /* 0x000fe40008000000 */
[----:B------:R-:W-:Y:S02]  /*21a0*/  USGXT.U32 UR8, UR4, 0xe ;  /* 0x0000000e0408789a */ /* 0x000fe40008000000 */
[----:B------:R-:W-:-:S02]  /*21b0*/  UIADD3 UR28, UP0, UPT, UR6, 0x2, URZ ;  /* 0x00000002061c7890 */ /* 0x000fc4000ff1e0ff */
[----:B------:R-:W-:Y:S01]  /*21c0*/  UIADD3 UR26, UP1, UPT, UR8, 0x2, URZ ;  /* 0x00000002081a7890 */ /* 0x000fe2000ff3e0ff */
[----:B------:R-:W-:Y:S01]  /*21d0*/  UMOV UR4, URZ ;  /* 0x000000ff00047c82 */ /* 0x000fe20008000000 */
[----:B------:R-:W-:Y:S01]  /*21e0*/  UMOV UR30, 0x0 ;  /* 0x00000000001e7882 */ /* 0x000fe20000000000 */
[----:B------:R-:W-:Y:S02]  /*21f0*/  UIADD3.X UR29, UPT, UPT, UR4, 0x40004040, URZ, UP0, !UPT ;  /* 0x40004040041d7890 */ /* 0x000fe400087fe4ff */
[----:B------:R-:W-:Y:S02]  /*2200*/  UIADD3.X UR27, UPT, UPT, UR4, 0x40004040, URZ, UP1, !UPT ;  /* 0x40004040041b7890 */ /* 0x000fe40008ffe4ff */
[----:B------:R-:W-:Y:S02]  /*2210*/  UIADD3.64 UR14, UPT, UPT, UR28, 0x2, URZ ;  /* 0x000000021c0e7897 */ /* 0x000fe4000fffe0ff */
[----:B------:R-:W-:Y:S02]  /*2220*/  UIADD3.64 UR16, UPT, UPT, UR26, 0x2, URZ ;  /* 0x000000021a107897 */ /* 0x000fe4000fffe0ff */
[----:B------:R-:W-:-:S02]  /*2230*/  UIADD3.64 UR18, UPT, UPT, UR28, 0x4, URZ ;  /* 0x000000041c127897 */ /* 0x000fc4000fffe0ff */
[----:B------:R-:W-:Y:S01]  /*2240*/  UIADD3.64 UR24, UPT, UPT, UR26, 0x4, URZ ;  /* 0x000000041a187897 */ /* 0x000fe2000fffe0ff */
[----:B------:R-:W-:Y:S01]  /*2250*/  UMOV UR31, 0x4100910 ;  /* 0x04100910001f7882 */ /* 0x000fe20000000000 */
[----:B------:R-:W-:Y:S01]  /*2260*/  UMOV UR7, 0x40004040 ;  /* 0x4000404000077882 */ /* 0x000fe20000000000 */
[----:B------:R-:W-:Y:S01]  /*2270*/  UMOV UR9, 0x40004040 ;  /* 0x4000404000097882 */ /* 0x000fe20000000000 */
[----:B------:R-:W-:Y:S01]  /*2280*/  UMOV UR32, 0x0 ;  /* 0x0000000000207882 */ /* 0x000fe20000000000 */
[----:B------:R-:W-:Y:S01]  /*2290*/  UMOV UR33, 0x4100910 ;  /* 0x0410091000217882 */ /* 0x000fe20000000000 */
[----:B------:R-:W-:Y:S01]  /*22a0*/  UMOV UR34, 0x0 ;  /* 0x0000000000227882 */ /* 0x000fe20000000000 */
[----:B------:R-:W-:Y:S01]  /*22b0*/  UMOV UR35, 0x4100910 ;  /* 0x0410091000237882 */ /* 0x000fe20000000000 */
[----:B------:R-:W-:Y:S01]  /*22c0*/  UMOV UR4, UR12 ;  /* 0x0000000c00047c82 */ /* 0x000fe20008000000 */
[----:B------:R-:W-:Y:S01]  /*22d0*/  UMOV UR5, URZ ;  /* 0x000000ff00057c82 */ /* 0x000fe20008000000 */
[----:B------:R1:W-:Y:S01]  /*22e0*/  UTCHMMA gdesc[UR6], gdesc[UR8], tmem[UR22], tmem[UR30], idesc[UR31], !UPT ;  /* 0x00ff1e08060075ea */ /* 0x0003e2000f800016 */
[----:B------:R-:W-:Y:S01]  /*22f0*/  UMOV UR36, 0x0 ;  /* 0x0000000000247882 */ /* 0x000fe20000000000 */
[----:B------:R-:W-:Y:S01]  /*2300*/  UMOV UR37, 0x4100910 ;  /* 0x0410091000257882 */ /* 0x000fe20000000000 */
[----:B------:R1:W-:Y:S01]  /*2310*/  UTCHMMA gdesc[UR28], gdesc[UR26], tmem[UR22], tmem[UR32], idesc[UR33], UPT ;  /* 0x00ff201a1c0075ea */ /* 0x0003e2000b800016 */
[----:B------:R-:W-:Y:S01]  /*2320*/  UMOV UR4, UR4 ;  /* 0x0000000400047c82 */ /* 0x000fe20008000000 */
[----:B------:R1:W-:Y:S01]  /*2330*/  UTCHMMA gdesc[UR14], gdesc[UR16], tmem[UR22], tmem[UR34], idesc[UR35], UPT ;  /* 0x00ff22100e0075ea */ /* 0x0003e2000b800016 */
[----:B------:R1:W-:Y:S01]  /*2340*/  UTCHMMA gdesc[UR18], gdesc[UR24], tmem[UR22], tmem[UR36], idesc[UR37], UPT ;  /* 0x00ff2418120075ea */ /* 0x0003e2000b800016 */
[----:B------:R1:W-:Y:S01]  /*2350*/  UTCBAR [UR4], URZ ;  /* 0x000000ff040073e9 */ /* 0x0003e200080000ff */
[----:B------:R-:W-:Y:S01]  /*2360*/  NOP ;  /* 0x0000000000007918 */ /* 0x000fe20000000000 */
.L_x_6:
[----:B------:R-:W-:Y:S01]  /*2370*/  VIADD R99, R71, 0xffffffc0 ;  /* 0xffffffc047637836 */ /* 0x000fe20000000000 */
[----:B------:R-:W-:Y:S01]  /*2380*/  BAR.SYNC.DEFER_BLOCKING 0x0 ;  /* 0x0000000000007b1d */ /* 0x000fe20000010000 */
[----:B------:R-:W-:Y:S02]  /*2390*/  ISETP.GT.AND P2, PT, R66, 0x5f, PT ;  /* 0x0000005f4200780c */ /* 0x000fe40003f44270 */
[----:B------:R-:W-:Y:S02]  /*23a0*/  IADD3 R2, P4, PT, R2, R93, RZ ;  /* 0x0000005d02027210 */ /* 0x000fe40007f9e0ff */
[----:B------:R-:W-:Y:S01]  /*23b0*/  ISETP.GE.AND P3, PT, R29, R99, PT ;  /* 0x000000631d00720c */ /* 0x000fe20003f66270 */
[----:B-1----:R-:W-:Y:S01]  /*23c0*/  UMOV UR4, URZ ;  /* 0x000000ff00047c82 */ /* 0x002fe20008000000 */
[----:B------:R-:W-:Y:S01]  /*23d0*/  IADD3 R4, P5, PT, R4, R93, RZ ;  /* 0x0000005d04047210 */ /* 0x000fe20007fbe0ff */
[----:B------:R-:W-:Y:S01]  /*23e0*/  IMAD.X R3, R3, 0x1, R95, P4 ;  /* 0x0000000103037824 */ /* 0x000fe200020e065f */
[----:B------:R-:W-:-:S02]  /*23f0*/  SEL R82, RZ, 0x4, P3 ;  /* 0x00000004ff527807 */ /* 0x000fc40001800000 */
[----:B------:R-:W-:Y:S01]  /*2400*/  ISETP.GE.AND P4, PT, R51, R99, PT ;  /* 0x000000633300720c */ /* 0x000fe20003f86270 */
[----:B------:R-:W-:Y:S01]  /*2410*/  IMAD.X R5, R5, 0x1, R95, P5 ;  /* 0x0000000105057824 */ /* 0x000fe200028e065f */
[----:B------:R-:W-:-:S04]  /*2420*/  SEL R82, R82, RZ, P2 ;  /* 0x000000ff52527207 */ /* 0x000fc80001000000 */
[----:B------:R-:W-:-:S13]  /*2430*/  ISETP.NE.U32.AND P3, PT, R82, RZ, PT ;  /* 0x000000ff5200720c */ /* 0x000fda0003f65070 */
[----:B------:R-:W-:Y:S01]  /*2440*/  @!PT LDS RZ, [RZ] ;  /* 0x00000000fffff984 */ /* 0x000fe20000000800 */
[----:B------:R-:W-:Y:S01]  /*2450*/  @!PT LDS RZ, [RZ] ;  /* 0x00000000fffff984 */ /* 0x000fe20000000800 */
[----:B------:R-:W-:Y:S01]  /*2460*/  @!PT LDS RZ, [RZ] ;  /* 0x00000000fffff984 */ /* 0x000fe20000000800 */
[----:B------:R1:W-:Y:S01]  /*2470*/  LDGSTS.E [R97+0x4000], desc[UR20][R10.64], P3 ;  /* 0x040000000a617fae */ /* 0x0003e200099a1014 */
[----:B------:R-:W-:-:S04]  /*2480*/  ISETP.GE.AND P3, PT, R62, R99, PT ;  /* 0x000000633e00720c */ /* 0x000fc80003f66270 */
[----:B------:R-:W-:-:S04]  /*2490*/  SEL R82, RZ, 0x4, P3 ;  /* 0x00000004ff527807 */ /* 0x000fc80001800000 */
[----:B------:R-:W-:Y:S02]  /*24a0*/  SEL R82, R82, RZ, P2 ;  /* 0x000000ff52527207 */ /* 0x000fe40001000000 */
[----:B-1----:R-:W-:Y:S02]  /*24b0*/  SEL R10, RZ, 0x4, P4 ;  /* 0x00000004ff0a7807 */ /* 0x002fe40002000000 */
[----:B------:R-:W-:Y:S02]  /*24c0*/  ISETP.NE.U32.AND P3, PT, R82, RZ, PT ;  /* 0x000000ff5200720c */ /* 0x000fe40003f65070 */
[----:B------:R-:W-:-:S11]  /*24d0*/  SEL R10, R10, RZ, P2 ;  /* 0x000000ff0a0a7207 */ /* 0x000fd60001000000 */
[----:B------:R1:W-:Y:S01]  /*24e0*/  LDGSTS.E [R91+0x4000], desc[UR20][R2.64], P3 ;  /* 0x04000000025b7fae */ /* 0x0003e200099a1014 */
[----:B------:R-:W-:-:S04]  /*24f0*/  ISETP.GE.AND P3, PT, R60, R99, PT ;  /* 0x000000633c00720c */ /* 0x000fc80003f66270 */
[----:B------:R-:W-:Y:S02]  /*2500*/  SEL R82, RZ, 0x4, P3 ;  /* 0x00000004ff527807 */ /* 0x000fe40001800000 */
[----:B------:R-:W-:Y:S02]  /*2510*/  ISETP.NE.U32.AND P3, PT, R10, RZ, PT ;  /* 0x000000ff0a00720c */ /* 0x000fe40003f65070 */
[----:B------:R-:W-:Y:S02]  /*2520*/  SEL R82, R82, RZ, P2 ;  /* 0x000000ff52527207 */ /* 0x000fe40001000000 */
[----:B-1----:R-:W-:Y:S01]  /*2530*/  IADD3 R2, P5, PT, R6, R93, RZ ;  /* 0x0000005d06027210 */ /* 0x002fe20007fbe0ff */
[----:B------:R-:W-:Y:S01]  /*2540*/  IMAD.SHL.U32 R91, R39, 0x4, RZ ;  /* 0x00000004275b7824 */ /* 0x000fe200078e00ff */
[----:B------:R-:W-:Y:S02]  /*2550*/  ISETP.NE.U32.AND P4, PT, R82, RZ, PT ;  /* 0x000000ff5200720c */ /* 0x000fe40003f85070 */
[----:B------:R-:W-:Y:S01]  /*2560*/  SHF.R.S32.HI R82, RZ, 0x1f, R39 ;  /* 0x0000001fff527819 */ /* 0x000fe20000011427 */
[----:B------:R-:W-:Y:S01]  /*2570*/  IMAD.X R3, R7, 0x1, R95, P5 ;  /* 0x0000000107037824 */ /* 0x000fe200028e065f */
[----:B------:R-:W-:-:S02]  /*2580*/  IADD3 R6, P5, PT, R14, R91, RZ ;  /* 0x0000005b0e067210 */ /* 0x000fc40007fbe0ff */
[----:B------:R-:W-:-:S05]  /*2590*/  SHF.L.U64.HI R97, R39, 0x2, R82 ;  /* 0x0000000227617819 */ /* 0x000fca0000010252 */
[----:B------:R-:W-:Y:S02]  /*25a0*/  IMAD.X R7, R15, 0x1, R97, P5 ;  /* 0x000000010f077824 */ /* 0x000fe400028e0661 */
[----:B------:R1:W-:Y:S01]  /*25b0*/  LDGSTS.E [R89+0x4000], desc[UR20][R4.64], P4 ;  /* 0x0400000004597fae */ /* 0x0003e2000a1a1014 */
[----:B------:R-:W-:-:S03]  /*25c0*/  IADD3 R10, P4, PT, R24, R93, RZ ;  /* 0x0000005d180a7210 */ /* 0x000fc60007f9e0ff */
[----:B------:R2:W-:Y:S01]  /*25d0*/  LDGSTS.E [R87+0x4000], desc[UR20][R2.64], P3 ;  /* 0x0400000002577fae */ /* 0x0005e200099a1014 */
[----:B------:R-:W-:Y:S01]  /*25e0*/  ISETP.GE.AND P3, PT, R46, R99, PT ;  /* 0x000000632e00720c */ /* 0x000fe20003f66270 */
[--C-:B------:R-:W-:Y:S01]  /*25f0*/  IMAD.X R11, R25, 0x1, R95.reuse, P4 ;  /* 0x00000001190b7824 */ /* 0x100fe200020e065f */
[-C--:B------:R-:W-:Y:S02]  /*2600*/  IADD3 R14, P4, PT, R16, R93.reuse, RZ ;  /* 0x0000005d100e7210 */ /* 0x080fe40007f9e0ff */
[----:B------:R-:W-:Y:S02]  /*2610*/  SEL R15, RZ, 0x4, P3 ;  /* 0x00000004ff0f7807 */ /* 0x000fe40001800000 */
[-C--:B-1----:R-:W-:Y:S02]  /*2620*/  IADD3 R4, P3, PT, R20, R93.reuse, RZ ;  /* 0x0000005d14047210 */ /* 0x082fe40007f7e0ff */
[----:B------:R-:W-:Y:S01]  /*2630*/  SEL R16, R15, RZ, P2 ;  /* 0x000000ff0f107207 */ /* 0x000fe20001000000 */
[--C-:B------:R-:W-:Y:S01]  /*2640*/  IMAD.X R15, R17, 0x1, R95.reuse, P4 ;  /* 0x00000001110f7824 */ /* 0x100fe200020e065f */
[----:B------:R-:W-:Y:S01]  /*2650*/  IADD3 R12, P4, PT, R12, R93, RZ ;  /* 0x0000005d0c0c7210 */ /* 0x000fe20007f9e0ff */
[----:B------:R-:W-:Y:S01]  /*2660*/  IMAD.X R5, R21, 0x1, R95, P3 ;  /* 0x0000000115057824 */ /* 0x000fe200018e065f */
[----:B------:R-:W-:-:S02]  /*2670*/  ISETP.NE.U32.AND P3, PT, R16, RZ, PT ;  /* 0x000000ff1000720c */ /* 0x000fc40003f65070 */
[----:B--2---:R-:W-:Y:S01]  /*2680*/  IADD3 R2, P5, PT, R18, R91, RZ ;  /* 0x0000005b12027210 */ /* 0x004fe20007fbe0ff */
[----:B------:R-:W-:Y:S01]  /*2690*/  IMAD.X R13, R13, 0x1, R95, P4 ;  /* 0x000000010d0d7824 */ /* 0x000fe200020e065f */
[----:B------:R-:W-:-:S03]  /*26a0*/  ISETP.GE.AND P4, PT, R45, R99, PT ;  /* 0x000000632d00720c */ /* 0x000fc60003f86270 */
[--C-:B------:R-:W-:Y:S01]  /*26b0*/  IMAD.X R3, R19, 0x1, R97.reuse, P5 ;  /* 0x0000000113037824 */ /* 0x100fe200028e0661 */
[----:B------:R-:W-:Y:S02]  /*26c0*/  IADD3 R16, P5, PT, R22, R91, RZ ;  /* 0x0000005b16107210 */ /* 0x000fe40007fbe0ff */
[----:B------:R-:W-:Y:S02]  /*26d0*/  SEL R18, RZ, 0x4, P4 ;  /* 0x00000004ff127807 */ /* 0x000fe40002000000 */
[-C--:B------:R-:W-:Y:S01]  /*26e0*/  ISETP.GE.AND P4, PT, R44, R99.reuse, PT ;  /* 0x000000632c00720c */ /* 0x080fe20003f86270 */
[----:B------:R1:W-:Y:S01]  /*26f0*/  LDGSTS.E [R73+0x4000], desc[UR20][R10.64], P3 ;  /* 0x040000000a497fae */ /* 0x0003e200099a1014 */
[----:B------:R-:W-:Y:S01]  /*2700*/  ISETP.GE.AND P3, PT, R43, R99, PT ;  /* 0x000000632b00720c */ /* 0x000fe20003f66270 */
[----:B------:R-:W-:Y:S01]  /*2710*/  IMAD.X R17, R23, 0x1, R97, P5 ;  /* 0x0000000117117824 */ /* 0x000fe200028e0661 */
[----:B------:R-:W-:Y:S02]  /*2720*/  SEL R19, R18, RZ, P2 ;  /* 0x000000ff12137207 */ /* 0x000fe40001000000 */
[----:B------:R-:W-:-:S02]  /*2730*/  IADD3 R18, P5, PT, R26, R91, RZ ;  /* 0x0000005b1a127210 */ /* 0x000fc40007fbe0ff */
[----:B------:R-:W-:Y:S02]  /*2740*/  SEL R23, RZ, 0x4, P3 ;  /* 0x00000004ff177807 */ /* 0x000fe40001800000 */
[----:B------:R-:W-:Y:S02]  /*2750*/  SEL R21, RZ, 0x4, P4 ;  /* 0x00000004ff157807 */ /* 0x000fe40002000000 */
[----:B------:R-:W-:Y:S02]  /*2760*/  ISETP.GE.AND P3, PT, R72, R99, PT ;  /* 0x000000634800720c */ /* 0x000fe40003f66270 */
[----:B------:R-:W-:Y:S01]  /*2770*/  ISETP.NE.U32.AND P4, PT, R19, RZ, PT ;  /* 0x000000ff1300720c */ /* 0x000fe20003f85070 */
[----:B------:R-:W-:Y:S01]  /*2780*/  IMAD.X R19, R27, 0x1, R97, P5 ;  /* 0x000000011b137824 */ /* 0x000fe200028e0661 */
[----:B------:R-:W-:Y:S02]  /*2790*/  IADD3 R20, P5, PT, R32, R91, RZ ;  /* 0x0000005b20147210 */ /* 0x000fe40007fbe0ff */
[----:B-1----:R-:W-:-:S02]  /*27a0*/  SEL R10, RZ, 0x4, P3 ;  /* 0x00000004ff0a7807 */ /* 0x002fc40001800000 */
[----:B------:R-:W-:Y:S01]  /*27b0*/  SEL R22, R21, RZ, P2 ;  /* 0x000000ff15167207 */ /* 0x000fe20001000000 */
[--C-:B------:R-:W-:Y:S01]  /*27c0*/  IMAD.X R21, R33, 0x1, R97.reuse, P5 ;  /* 0x0000000121157824 */ /* 0x100fe200028e0661 */
[----:B------:R-:W-:Y:S02]  /*27d0*/  SEL R24, R10, RZ, P2 ;  /* 0x000000ff0a187207 */ /* 0x000fe40001000000 */
[----:B------:R-:W-:Y:S02]  /*27e0*/  SEL R23, R23, RZ, P2 ;  /* 0x000000ff17177207 */ /* 0x000fe40001000000 */
[----:B------:R-:W-:Y:S01]  /*27f0*/  IADD3 R10, P5, PT, R36, R91, RZ ;  /* 0x0000005b240a7210 */ /* 0x000fe20007fbe0ff */
[----:B------:R1:W-:Y:S01]  /*2800*/  LDGSTS.E [R75+0x4000], desc[UR20][R4.64], P4 ;  /* 0x04000000044b7fae */ /* 0x0003e2000a1a1014 */
[----:B------:R-:W-:Y:S02]  /*2810*/  ISETP.NE.U32.AND P3, PT, R22, RZ, PT ;  /* 0x000000ff1600720c */ /* 0x000fe40003f65070 */
[----:B------:R-:W-:Y:S01]  /*2820*/  ISETP.NE.U32.AND P2, PT, R23, RZ, PT ;  /* 0x000000ff1700720c */ /* 0x000fe20003f45070 */
[----:B------:R-:W-:Y:S01]  /*2830*/  IMAD.X R11, R37, 0x1, R97, P5 ;  /* 0x00000001250b7824 */ /* 0x000fe200028e0661 */
[----:B------:R-:W-:-:S02]  /*2840*/  ISETP.NE.U32.AND P5, PT, R24, RZ, PT ;  /* 0x000000ff1800720c */ /* 0x000fc40003fa5070 */
[----:B------:R-:W-:-:S05]  /*2850*/  IADD3 R22, P4, PT, R34, R91, RZ ;  /* 0x0000005b22167210 */ /* 0x000fca0007f9e0ff */
[----:B------:R-:W-:Y:S01]  /*2860*/  IMAD.X R23, R35, 0x1, R97, P4 ;  /* 0x0000000123177824 */ /* 0x000fe200020e0661 */
[----:B------:R-:W-:Y:S01]  /*2870*/  IADD3 R8, P4, PT, R8, R91, RZ ;  /* 0x0000005b08087210 */ /* 0x000fe20007f9e0ff */
[----:B------:R1:W-:Y:S01]  /*2880*/  LDGSTS.E [R79+0x4000], desc[UR20][R14.64], P3 ;  /* 0x040000000e4f7fae */ /* 0x0003e200099a1014 */
[----:B------:R-:W-:-:S03]  /*2890*/  ISETP.GE.AND P3, PT, R66, 0x40, PT ;  /* 0x000000404200780c */ /* 0x000fc60003f66270 */
[----:B------:R1:W-:Y:S01]  /*28a0*/  LDGSTS.E [R81+0x4000], desc[UR20][R12.64], P2 ;  /* 0x040000000c517fae */ /* 0x0003e200091a1014 */
[----:B------:R-:W-:Y:S01]  /*28b0*/  IMAD.X R9, R9, 0x1, R97, P4 ;  /* 0x0000000109097824 */ /* 0x000fe200020e0661 */
[----:B------:R-:W-:Y:S02]  /*28c0*/  ISETP.GE.AND P2, PT, R66, 0x20, PT ;  /* 0x000000204200780c */ /* 0x000fe40003f46270 */
[----:B------:R-:W0:Y:S04]  /*28d0*/  LDGDEPBAR ;  /* 0x00000000000079af */ /* 0x000e280000000000 */
[----:B------:R1:W-:Y:S04]  /*28e0*/  LDGSTS.E [R83+0xa000], desc[UR20][R6.64], P5 ;  /* 0x0a00000006537fae */ /* 0x0003e8000a9a1014 */
[----:B------:R1:W-:Y:S04]  /*28f0*/  LDGSTS.E [R83+0xa400], desc[UR20][R2.64], P5 ;  /* 0x0a40000002537fae */ /* 0x0003e8000a9a1014 */
[----:B------:R1:W-:Y:S04]  /*2900*/  LDGSTS.E [R83+0xa800], desc[UR20][R16.64], P5 ;  /* 0x0a80000010537fae */ /* 0x0003e8000a9a1014 */
[----:B------:R1:W-:Y:S04]  /*2910*/  LDGSTS.E [R83+0xac00], desc[UR20][R18.64], P5 ;  /* 0x0ac0000012537fae */ /* 0x0003e8000a9a1014 */
[----:B------:R1:W-:Y:S04]  /*2920*/  LDGSTS.E [R83+0xb000], desc[UR20][R20.64], P5 ;  /* 0x0b00000014537fae */ /* 0x0003e8000a9a1014 */
[----:B------:R1:W-:Y:S04]  /*2930*/  LDGSTS.E [R83+0xb400], desc[UR20][R10.64], P5 ;  /* 0x0b4000000a537fae */ /* 0x0003e8000a9a1014 */
[----:B------:R1:W-:Y:S04]  /*2940*/  LDGSTS.E [R83+0xb800], desc[UR20][R22.64], P5 ;  /* 0x0b80000016537fae */ /* 0x0003e8000a9a1014 */
[----:B------:R1:W-:Y:S04]  /*2950*/  LDGSTS.E [R83+0xbc00], desc[UR20][R8.64], P5 ;  /* 0x0bc0000008537fae */ /* 0x0003e8000a9a1014 */
[----:B------:R-:W0:Y:S01]  /*2960*/  LDGDEPBAR ;  /* 0x00000000000079af */ /* 0x000e220000000000 */
[----:B------:R-:W-:Y:S05]  /*2970*/  @!P3 BRA `(.L_x_7) ;  /* 0x000000100008b947 */ /* 0x000fea0003800000 */
[----:B-1----:R-:W-:Y:S01]  /*2980*/  SHF.R.S32.HI R2, RZ, 0x1f, R70 ;  /* 0x0000001fff027819 */ /* 0x002fe20000011446 */
[----:B------:R-:W1:Y:S01]  /*2990*/  LDC.64 R22, c[0x0][0x380] ;  /* 0x0000e000ff167b82 */ /* 0x000e620000000a00 */
[----:B------:R-:W-:Y:S01]  /*29a0*/  IADD3 R19, P4, PT, R70, R47, RZ ;  /* 0x0000002f46137210 */ /* 0x000fe20007f9e0ff */
[----:B------:R-:W-:Y:S01]  /*29b0*/  IMAD R17, R38, 0xc, RZ ;  /* 0x0000000c26117824 */ /* 0x000fe200078e02ff */
[----:B------:R-:W-:Y:S01]  /*29c0*/  IADD3 R13, P3, PT, R70, R48, RZ ;  /* 0x00000030460d7210 */ /* 0x000fe20007f7e0ff */
[----:B------:R-:W-:Y:S01]  /*29d0*/  IMAD R15, R82, 0xc, RZ ;  /* 0x0000000c520f7824 */ /* 0x000fe200078e02ff */
[----:B------:R-:W-:Y:S01]  /*29e0*/  LEA.HI.X.SX32 R34, R47, R2, 0x1, P4 ;  /* 0x000000022f227211 */ /* 0x000fe200020f0eff */
[----:B------:R-:W-:Y:S01]  /*29f0*/  VIADD R71, R71, 0xffffffa0 ;  /* 0xffffffa047477836 */ /* 0x000fe20000000000 */
[C---:B------:R-:W-:Y:S01]  /*2a00*/  IADD3 R27, P5, PT, R70.reuse, R49, RZ ;  /* 0x00000031461b7210 */ /* 0x040fe20007fbe0ff */
[----:B------:R-:W2:Y:S01]  /*2a10*/  LDC.64 R20, c[0x0][0x388] ;  /* 0x0000e200ff147b82 */ /* 0x000ea20000000a00 */
[----:B------:R-:W-:Y:S01]  /*2a20*/  IADD3 R35, P4, PT, R70, R54, RZ ;  /* 0x0000003646237210 */ /* 0x000fe20007f9e0ff */
[----:B------:R-:W-:Y:S01]  /*2a30*/  UMOV UR13, UR12 ;  /* 0x0000000c000d7c82 */ /* 0x000fe20008000000 */
[-C--:B------:R-:W-:Y:S01]  /*2a40*/  LEA.HI.X.SX32 R48, R48, R2.reuse, 0x1, P3 ;  /* 0x0000000230307211 */ /* 0x080fe200018f0eff */
[----:B------:R-:W-:Y:S01]  /*2a50*/  UMOV UR18, 0x1 ;  /* 0x0000000100127882 */ /* 0x000fe20000000000 */
[----:B------:R-:W-:Y:S01]  /*2a60*/  IADD3 R11, P3, PT, R70, R55, RZ ;  /* 0x00000037460b7210 */ /* 0x000fe20007f7e0ff */
[----:B------:R-:W-:Y:S01]  /*2a70*/  UMOV UR19, 0x2 ;  /* 0x0000000200137882 */ /* 0x000fe20000000000 */
[-C--:B------:R-:W-:Y:S01]  /*2a80*/  LEA.HI.X.SX32 R32, R49, R2.reuse, 0x1, P5 ;  /* 0x0000000231207211 */ /* 0x080fe200028f0eff */
[----:B------:R-:W-:Y:S01]  /*2a90*/  UMOV UR5, URZ ;  /* 0x000000ff00057c82 */ /* 0x000fe20008000000 */
[----:B------:R-:W-:Y:S01]  /*2aa0*/  LEA.HI.X.SX32 R54, R54, R2, 0x1, P4 ;  /* 0x0000000236367211 */ /* 0x000fe200020f0eff */
[----:B------:R-:W-:Y:S01]  /*2ab0*/  UMOV UR6, URZ ;  /* 0x000000ff00067c82 */ /* 0x000fe20008000000 */
[C---:B------:R-:W-:Y:S01]  /*2ac0*/  IADD3 R49, P5, PT, R70.reuse, R56, RZ ;  /* 0x0000003846317210 */ /* 0x040fe20007fbe0ff */
[----:B------:R-:W-:Y:S01]  /*2ad0*/  UMOV UR7, URZ ;  /* 0x000000ff00077c82 */ /* 0x000fe20008000000 */
[----:B------:R-:W-:-:S02]  /*2ae0*/  IADD3 R9, P4, PT, R70, R57, RZ ;  /* 0x0000003946097210 */ /* 0x000fc40007f9e0ff */
[----:B------:R-:W-:Y:S01]  /*2af0*/  LEA.HI.X.SX32 R26, R55, R2, 0x1, P3 ;  /* 0x00000002371a7211 */ /* 0x000fe200018f0eff */
[----:B-1----:R-:W-:Y:S01]  /*2b00*/  IMAD.WIDE.U32 R22, R85, 0xc, R22 ;  /* 0x0000000c55167825 */ /* 0x002fe200078e0016 */
[----:B------:R-:W-:Y:S02]  /*2b10*/  IADD3 R70, P3, PT, R70, R58, RZ ;  /* 0x0000003a46467210 */ /* 0x000fe40007f7e0ff */
[-C--:B------:R-:W-:Y:S01]  /*2b20*/  LEA.HI.X.SX32 R24, R57, R2.reuse, 0x1, P4 ;  /* 0x0000000239187211 */ /* 0x080fe200020f0eff */
[----:B------:R-:W-:Y:S01]  /*2b30*/  IMAD.IADD R18, R23, 0x1, R17 ;  /* 0x0000000117127824 */ /* 0x000fe200078e0211 */
[-C--:B------:R-:W-:Y:S01]  /*2b40*/  LEA.HI.X.SX32 R56, R56, R2.reuse, 0x1, P5 ;  /* 0x0000000238387211 */ /* 0x080fe200028f0eff */
[----:B------:R-:W-:Y:S01]  /*2b50*/  IMAD.SHL.U32 R23, R13, 0x4, RZ ;  /* 0x000000040d177824 */ /* 0x000fe200078e00ff */
[----:B------:R-:W-:Y:S01]  /*2b60*/  LEA.HI.X.SX32 R57, R58, R2, 0x1, P3 ;  /* 0x000000023a397211 */ /* 0x000fe200018f0eff */
[----:B--2---:R-:W-:Y:S01]  /*2b70*/  IMAD.WIDE.U32 R20, R39, 0xc, R20 ;  /* 0x0000000c27147825 */ /* 0x004fe200078e0014 */
[----:B------:R-:W-:-:S02]  /*2b80*/  SHF.R.S32.HI R2, RZ, 0x1f, R64 ;  /* 0x0000001fff027819 */ /* 0x000fc40000011440 */
[C---:B------:R-:W-:Y:S01]  /*2b90*/  IADD3 R7, P4, PT, R64.reuse, R52, RZ ;  /* 0x0000003440077210 */ /* 0x040fe20007f9e0ff */
[----:B------:R-:W-:Y:S01]  /*2ba0*/  IMAD.IADD R16, R21, 0x1, R15 ;  /* 0x0000000115107824 */ /* 0x000fe200078e020f */
[----:B------:R-:W-:Y:S01]  /*2bb0*/  IADD3 R5, P3, PT, R64, R53, RZ ;  /* 0x0000003540057210 */ /* 0x000fe20007f7e0ff */
[----:B------:R-:W-:Y:S01]  /*2bc0*/  IMAD.SHL.U32 R39, R11, 0x4, RZ ;  /* 0x000000040b277824 */ /* 0x000fe200078e00ff */
[----:B------:R-:W-:Y:S01]  /*2bd0*/  SHF.R.S32.HI R3, RZ, 0x1f, R66 ;  /* 0x0000001fff037819 */ /* 0x000fe20000011442 */
[----:B------:R-:W-:Y:S01]  /*2be0*/  IMAD.SHL.U32 R55, R9, 0x4, RZ ;  /* 0x0000000409377824 */ /* 0x000fe200078e00ff */
[----:B------:R-:W-:Y:S02]  /*2bf0*/  LEA.HI.X.SX32 R52, R52, R2, 0x1, P4 ;  /* 0x0000000234347211 */ /* 0x000fe400020f0eff */
[C---:B------:R-:W-:Y:S02]  /*2c00*/  IADD3 R73, P5, PT, R64.reuse, R59, RZ ;  /* 0x0000003b40497210 */ /* 0x040fe40007fbe0ff */
[----:B------:R-:W-:-:S02]  /*2c10*/  IADD3 R79, P4, PT, R64, R61, RZ ;  /* 0x0000003d404f7210 */ /* 0x000fc40007f9e0ff */
[----:B------:R-:W-:Y:S02]  /*2c20*/  LEA.HI.X.SX32 R14, R53, R2, 0x1, P3 ;  /* 0x00000002350e7211 */ /* 0x000fe400018f0eff */
[----:B------:R-:W-:Y:S02]  /*2c30*/  IADD3 R83, P3, PT, R64, R63, RZ ;  /* 0x0000003f40537210 */ /* 0x000fe40007f7e0ff */
[----:B------:R-:W-:Y:S02]  /*2c40*/  LEA.HI R3, R3, R66, RZ, 0x5 ;  /* 0x0000004203037211 */ /* 0x000fe400078f28ff */
[-C--:B------:R-:W-:Y:S01]  /*2c50*/  LEA.HI.X.SX32 R12, R59, R2.reuse, 0x1, P5 ;  /* 0x000000023b0c7211 */ /* 0x080fe200028f0eff */
[----:B------:R-:W-:Y:S01]  /*2c60*/  IMAD.SHL.U32 R59, R70, 0x4, RZ ;  /* 0x00000004463b7824 */ /* 0x000fe200078e00ff */
[----:B------:R-:W-:Y:S02]  /*2c70*/  LEA.HI.X.SX32 R10, R61, R2, 0x1, P4 ;  /* 0x000000023d0a7211 */ /* 0x000fe400020f0eff */
[----:B------:R-:W-:-:S02]  /*2c80*/  IADD3 R87, P5, PT, R64, R65, RZ ;  /* 0x0000004140577210 */ /* 0x000fc40007fbe0ff */
[C---:B------:R-:W-:Y:S02]  /*2c90*/  IADD3 R99, P4, PT, R64.reuse, R67, RZ ;  /* 0x0000004340637210 */ /* 0x040fe40007f9e0ff */
[-C--:B------:R-:W-:Y:S01]  /*2ca0*/  LEA.HI.X.SX32 R8, R63, R2.reuse, 0x1, P3 ;  /* 0x000000023f087211 */ /* 0x080fe200018f0eff */
[----:B------:R-:W-:Y:S01]  /*2cb0*/  IMAD.SHL.U32 R63, R7, 0x4, RZ ;  /* 0x00000004073f7824 */ /* 0x000fe200078e00ff */
[----:B------:R-:W-:Y:S02]  /*2cc0*/  SHF.R.S32.HI R3, RZ, 0x5, R3 ;  /* 0x00000005ff037819 */ /* 0x000fe40000011403 */
[----:B------:R-:W-:Y:S02]  /*2cd0*/  IADD3 R64, P3, PT, R64, R69, RZ ;  /* 0x0000004540407210 */ /* 0x000fe40007f7e0ff */
[----:B------:R-:W-:Y:S02]  /*2ce0*/  SHF.L.U64.HI R37, R11, 0x2, R26 ;  /* 0x000000020b257819 */ /* 0x000fe4000001021a */
[-C--:B------:R-:W-:Y:S01]  /*2cf0*/  LEA.HI.X.SX32 R6, R65, R2.reuse, 0x1, P5 ;  /* 0x0000000241067211 */ /* 0x080fe200028f0eff */
[----:B------:R-:W-:Y:S01]  /*2d00*/  IMAD.SHL.U32 R103, R64, 0x4, RZ ;  /* 0x0000000440677824 */ /* 0x000fe200078e00ff */
[----:B------:R-:W-:Y:S01]  /*2d10*/  LEA.HI.X.SX32 R4, R67, R2, 0x1, P4 ;  /* 0x0000000243047211 */ /* 0x000fe200020f0eff */
[----:B------:R-:W-:Y:S01]  /*2d20*/  IMAD.SHL.U32 R67, R5, 0x4, RZ ;  /* 0x0000000405437824 */ /* 0x000fe200078e00ff */
[----:B------:R-:W-:-:S02]  /*2d30*/  VIMNMX R26, PT, PT, R3, 0x2, !PT ;  /* 0x00000002031a7848 */ /* 0x000fc40007fe0100 */
[----:B------:R-:W-:Y:S01]  /*2d40*/  LEA.HI.X.SX32 R101, R69, R2, 0x1, P3 ;  /* 0x0000000245657211 */ /* 0x000fe200018f0eff */
[----:B------:R-:W-:Y:S01]  /*2d50*/  IMAD.MOV.U32 R2, RZ, RZ, RZ ;  /* 0x000000ffff027224 */ /* 0x000fe200078e00ff */
[C---:B------:R-:W-:Y:S01]  /*2d60*/  SHF.L.U64.HI R17, R19.reuse, 0x2, R34 ;  /* 0x0000000213117819 */ /* 0x040fe20000010222 */
[----:B------:R-:W-:Y:S01]  /*2d70*/  IMAD.SHL.U32 R19, R19, 0x4, RZ ;  /* 0x0000000413137824 */ /* 0x000fe200078e00ff */
[C---:B------:R-:W-:Y:S01]  /*2d80*/  SHF.L.U64.HI R25, R27.reuse, 0x2, R32 ;  /* 0x000000021b197819 */ /* 0x040fe20000010220 */
[----:B------:R-:W-:Y:S01]  /*2d90*/  IMAD.SHL.U32 R27, R27, 0x4, RZ ;  /* 0x000000041b1b7824 */ /* 0x000fe200078e00ff */
[C---:B------:R-:W-:Y:S01]  /*2da0*/  SHF.L.U64.HI R33, R35.reuse, 0x2, R54 ;  /* 0x0000000223217819 */ /* 0x040fe20000010236 */
[----:B------:R-:W-:Y:S01]  /*2db0*/  IMAD.SHL.U32 R35, R35, 0x4, RZ ;  /* 0x0000000423237824 */ /* 0x000fe200078e00ff */
[C---:B------:R-:W-:Y:S01]  /*2dc0*/  SHF.L.U64.HI R47, R49.reuse, 0x2, R56 ;  /* 0x00000002312f7819 */ /* 0x040fe20000010238 */
[----:B------:R-:W-:Y:S01]  /*2dd0*/  IMAD.SHL.U32 R49, R49, 0x4, RZ ;  /* 0x0000000431317824 */ /* 0x000fe200078e00ff */
[----:B------:R-:W-:Y:S01]  /*2de0*/  SHF.L.U64.HI R53, R9, 0x2, R24 ;  /* 0x0000000209357819 */ /* 0x000fe20000010218 */
[----:B------:R-:W-:Y:S01]  /*2df0*/  VIADD R24, R3, 0xfffffffd ;  /* 0xfffffffd03187836 */ /* 0x000fe20000000000 */
        /* <DEDUP_REMOVED lines=12> */
[----:B------:R-:W-:-:S02]  /*2ec0*/  SHF.L.U64.HI R57, R70, 0x2, R57 ;  /* 0x0000000246397819 */ /* 0x000fc40000010239 */
[----:B------:R-:W-:Y:S02]  /*2ed0*/  SHF.L.U64.HI R61, R7, 0x2, R52 ;  /* 0x00000002073d7819 */ /* 0x000fe40000010234 */
[----:B------:R-:W-:Y:S02]  /*2ee0*/  SHF.L.U64.HI R65, R5, 0x2, R14 ;  /* 0x0000000205417819 */ /* 0x000fe4000001020e */
[----:B------:R-:W-:-:S07]  /*2ef0*/  SHF.L.U64.HI R101, R64, 0x2, R101 ;  /* 0x0000000240657819 */ /* 0x000fce0000010265 */
.L_x_10:
[----:B------:R-:W-:Y:S01]  /*2f00*/  UIADD3 UR5, UPT, UPT, UR5, 0x1, URZ ;  /* 0x0000000105057890 */ /* 0x000fe2000fffe0ff */
[----:B------:R-:W-:-:S04]  /*2f10*/  DEPBAR.LE SB0, 0x2 ;  /* 0x000080800000791a */ /* 0x000fc80000000000 */
[----:B------:R-:W-:Y:S01]  /*2f20*/  ULEA UR12, UR18, UR10, 0x3 ;  /* 0x0000000a120c7291 */ /* 0x000fe2000f8e18ff */
[----:B------:R-:W-:Y:S01]  /*2f30*/  IMAD.U32 R2, R2, -0x80000000, RZ ;  /* 0x8000000002027824 */ /* 0x000fe200078e00ff */
[----:B------:R-:W-:Y:S02]  /*2f40*/  UISETP.GT.AND UP0, UPT, UR5, 0x2, UPT ;  /* 0x000000020500788c */ /* 0x000fe4000bf04270 */
[----:B------:R-:W-:Y:S02]  /*2f50*/  UIADD3 UR12, UPT, UPT, UR12, 0xc000, URZ ;  /* 0x0000c0000c0c7890 */ /* 0x000fe4000fffe0ff */
[----:B------:R-:W-:Y:S01]  /*2f60*/  USEL UR5, UR5, URZ, !UP0 ;  /* 0x000000ff05057287 */ /* 0x000fe2000c000000 */
[----:B------:R-:W-:Y:S06]  /*2f70*/  BAR.SYNC.DEFER_BLOCKING 0x0 ;  /* 0x0000000000007b1d */ /* 0x000fec0000010000 */
[----:B------:R-:W-:Y:S05]  /*2f80*/  @P1 BRA `(.L_x_8) ;  /* 0x00000000009c1947 */ /* 0x000fea0003800000 */
[----:B------:R-:W-:Y:S01]  /*2f90*/  ULEA UR4, UR5, UR10, 0xd ;  /* 0x0000000a05047291 */ /* 0x000fe2000f8e68ff */
[----:B------:R-:W-:Y:S01]  /*2fa0*/  UMOV UR8, URZ ;  /* 0x000000ff00087c82 */ /* 0x000fe20008000000 */
[----:B------:R-:W-:Y:S02]  /*2fb0*/  UMOV UR9, URZ ;  /* 0x000000ff00097c82 */ /* 0x000fe40008000000 */
[----:B------:R-:W-:Y:S02]  /*2fc0*/  USHF.R.U32.HI UR14, URZ, 0x4, UR4 ;  /* 0x00000004ff0e7899 */ /* 0x000fe40008011604 */
[----:B------:R-:W-:Y:S02]  /*2fd0*/  UIADD3 UR4, UPT, UPT, UR4, 0x6000, URZ ;  /* 0x0000600004047890 */ /* 0x000fe4000fffe0ff */
[----:B------:R-:W-:Y:S02]  /*2fe0*/  USGXT.U32 UR14, UR14, 0xe ;  /* 0x0000000e0e0e789a */ /* 0x000fe40008000000 */
[----:B------:R-:W-:-:S02]  /*2ff0*/  USHF.R.U32.HI UR4, URZ, 0x4, UR4 ;  /* 0x00000004ff047899 */ /* 0x000fc40008011604 */
[----:B------:R-:W-:Y:S02]  /*3000*/  UIADD3 UR24, UP0, UPT, UR14, 0x2, URZ ;  /* 0x000000020e187890 */ /* 0x000fe4000ff1e0ff */
[----:B------:R-:W-:Y:S02]  /*3010*/  USGXT.U32 UR16, UR4, 0xe ;  /* 0x0000000e0410789a */ /* 0x000fe40008000000 */
[----:B------:R-:W-:Y:S01]  /*3020*/  UIADD3 UR28, UP1, UPT, UR24, 0x2, URZ ;  /* 0x00000002181c7890 */ /* 0x000fe2000ff3e0ff */
[----:B------:R-:W-:Y:S01]  /*3030*/  UMOV UR4, URZ ;  /* 0x000000ff00047c82 */ /* 0x000fe20008000000 */
[----:B------:R-:W-:Y:S01]  /*3040*/  UMOV UR34, 0x0 ;  /* 0x0000000000227882 */ /* 0x000fe20000000000 */
[----:B------:R-:W-:Y:S02]  /*3050*/  UIADD3.X UR25, UPT, UPT, UR4, 0x40004040, URZ, UP0, !UPT ;  /* 0x4000404004197890 */ /* 0x000fe400087fe4ff */
[----:B------:R-:W-:Y:S02]  /*3060*/  UIADD3 UR26, UP0, UPT, UR16, 0x2, URZ ;  /* 0x00000002101a7890 */ /* 0x000fe4000ff1e0ff */
[----:B------:R-:W-:-:S02]  /*3070*/  UIADD3.X UR29, UPT, UPT, UR25, URZ, URZ, UP1, !UPT ;  /* 0x000000ff191d7290 */ /* 0x000fc40008ffe4ff */
[----:B------:R-:W-:Y:S02]  /*3080*/  UIADD3.X UR27, UPT, UPT, UR8, 0x40004040, URZ, UP0, !UPT ;  /* 0x40004040081b7890 */ /* 0x000fe400087fe4ff */
[----:B------:R-:W-:Y:S01]  /*3090*/  UIADD3 UR30, UP0, UPT, UR24, 0x4, URZ ;  /* 0x00000004181e7890 */ /* 0x000fe2000ff1e0ff */
[----:B------:R-:W-:Y:S01]  /*30a0*/  UMOV UR8, UR12 ;  /* 0x0000000c00087c82 */ /* 0x000fe20008000000 */
[----:B------:R-:W-:Y:S01]  /*30b0*/  UMOV UR35, 0x4100910 ;  /* 0x0410091000237882 */ /* 0x000fe20000000000 */
[----:B------:R-:W-:Y:S01]  /*30c0*/  UMOV UR4, UR8 ;  /* 0x0000000800047c82 */ /* 0x000fe20008000000 */
[----:B------:R-:W-:Y:S02]  /*30d0*/  UIADD3 UR8, UP1, UPT, UR26, 0x2, URZ ;  /* 0x000000021a087890 */ /* 0x000fe4000ff3e0ff */
[----:B------:R-:W-:Y:S02]  /*30e0*/  UIADD3.X UR31, UPT, UPT, UR25, URZ, URZ, UP0, !UPT ;  /* 0x000000ff191f7290 */ /* 0x000fe400087fe4ff */
[----:B------:R-:W-:-:S02]  /*30f0*/  UIADD3 UR32, UP0, UPT, UR26, 0x4, URZ ;  /* 0x000000041a207890 */ /* 0x000fc4000ff1e0ff */
[----:B------:R-:W-:Y:S02]  /*3100*/  UIADD3.X UR9, UPT, UPT, UR27, URZ, URZ, UP1, !UPT ;  /* 0x000000ff1b097290 */ /* 0x000fe40008ffe4ff */
[----:B------:R-:W-:Y:S01]  /*3110*/  UIADD3.X UR33, UPT, UPT, UR27, URZ, URZ, UP0, !UPT ;  /* 0x000000ff1b217290 */ /* 0x000fe200087fe4ff */
[----:B------:R-:W-:Y:S01]  /*3120*/  UMOV UR15, 0x40004040 ;  /* 0x40004040000f7882 */ /* 0x000fe20000000000 */
[----:B------:R-:W-:Y:S01]  /*3130*/  UMOV UR17, 0x40004040 ;  /* 0x4000404000117882 */ /* 0x000fe20000000000 */
[----:B------:R-:W-:Y:S01]  /*3140*/  UMOV UR36, 0x0 ;  /* 0x0000000000247882 */ /* 0x000fe20000000000 */
[----:B------:R-:W-:Y:S01]  /*3150*/  UMOV UR37, 0x4100910 ;  /* 0x0410091000257882 */ /* 0x000fe20000000000 */
[----:B------:R-:W-:Y:S01]  /*3160*/  UMOV UR38, 0x0 ;  /* 0x0000000000267882 */ /* 0x000fe20000000000 */
[----:B------:R-:W-:Y:S01]  /*3170*/  UMOV UR39, 0x4100910 ;  /* 0x0410091000277882 */ /* 0x000fe20000000000 */
[----:B------:R1:W-:Y:S01]  /*3180*/  UTCHMMA gdesc[UR14], gdesc[UR16], tmem[UR22], tmem[UR34], idesc[UR35], UPT ;  /* 0x00ff22100e0075ea */ /* 0x0003e2000b800016 */
[----:B------:R-:W-:Y:S01]  /*3190*/  UMOV UR40, 0x0 ;  /* 0x0000000000287882 */ /* 0x000fe20000000000 */
[----:B------:R-:W-:Y:S01]  /*31a0*/  UMOV UR41, 0x4100910 ;  /* 0x0410091000297882 */ /* 0x000fe20000000000 */
[----:B------:R1:W-:Y:S01]  /*31b0*/  UTCHMMA gdesc[UR24], gdesc[UR26], tmem[UR22], tmem[UR36], idesc[UR37], UPT ;  /* 0x00ff241a180075ea */ /* 0x0003e2000b800016 */
[----:B------:R1:W-:Y:S01]  /*31c0*/  UTCHMMA gdesc[UR28], gdesc[UR8], tmem[UR22], tmem[UR38], idesc[UR39], UPT ;  /* 0x00ff26081c0075ea */ /* 0x0003e2000b800016 */
[----:B------:R1:W-:Y:S01]  /*31d0*/  UTCHMMA gdesc[UR30], gdesc[UR32], tmem[UR22], tmem[UR40], idesc[UR41], UPT ;  /* 0x00ff28201e0075ea */ /* 0x0003e2000b800016 */
[----:B------:R1:W-:Y:S01]  /*31e0*/  UTCBAR [UR4], URZ ;  /* 0x000000ff040073e9 */ /* 0x0003e200080000ff */
[----:B------:R-:W-:Y:S01]  /*31f0*/  NOP ;  /* 0x0000000000007918 */ /* 0x000fe20000000000 */
.L_x_8:
[----:B------:R-:W2:Y:S01]  /*3200*/  SYNCS.PHASECHK.TRANS64.TRYWAIT P4, [UR13], R2 ;  /* 0x00000002ff0075a7 */ /* 0x000ea2000808110d */
[----:B------:R-:W-:Y:S01]  /*3210*/  ISETP.LE.AND P3, PT, R24, UR7, PT ;  /* 0x0000000718007c0c */ /* 0x000fe2000bf63270 */
[----:B-1----:R-:W-:Y:S01]  /*3220*/  UMOV UR4, UR6 ;  /* 0x0000000600047c82 */ /* 0x002fe20008000000 */
[----:B--2---:R-:W-:Y:S11]  /*3230*/  @!P4 BRA `(.L_x_9) ;  /* 0x0000001000e4c947 */ /* 0x004ff60003800000 */
.L_x_16:
[----:B------:R-:W-:Y:S01]  /*3240*/  BAR.SYNC.DEFER_BLOCKING 0x0 ;  /* 0x0000000000007b1d */ /* 0x000fe20000010000 */
[-C--:B------:R-:W-:Y:S01]  /*3250*/  ISETP.GE.AND P4, PT, R29, R71.reuse, PT ;  /* 0x000000471d00720c */ /* 0x080fe20003f86270 */
[----:B------:R-:W-:Y:S01]  /*3260*/  UIADD3 UR19, UPT, UPT, UR19, 0x1, URZ ;  /* 0x0000000113137890 */ /* 0x000fe2000fffe0ff */
[----:B------:R-:W-:Y:S01]  /*3270*/  ISETP.GE.AND P5, PT, R62, R71, PT ;  /* 0x000000473e00720c */ /* 0x000fe20003fa6270 */
[----:B------:R-:W-:Y:S01]  /*3280*/  UIADD3 UR7, UPT, UPT, UR7, 0x1, URZ ;  /* 0x0000000107077890 */ /* 0x000fe2000fffe0ff */
[----:B------:R-:W-:Y:S01]  /*3290*/  SEL R2, RZ, 0x4, P4 ;  /* 0x00000004ff027807 */ /* 0x000fe20002000000 */
[----:B------:R-:W-:Y:S01]  /*32a0*/  UISETP.GT.AND UP0, UPT, UR19, 0x2, UPT ;  /* 0x000000021300788c */ /* 0x000fe2000bf04270 */
[----:B------:R-:W-:Y:S01]  /*32b0*/  IADD3 R6, P4, PT, R22, R103, RZ ;  /* 0x0000006716067210 */ /* 0x000fe20007f9e0ff */
[----:B------:R-:W-:Y:S01]  /*32c0*/  UIADD3 UR18, UPT, UPT, UR18, 0x1, URZ ;  /* 0x0000000112127890 */ /* 0x000fe2000fffe0ff */
[----:B------:R-:W-:Y:S01]  /*32d0*/  SEL R2, R2, RZ, !P3 ;  /* 0x000000ff02027207 */ /* 0x000fe20005800000 */
[----:B------:R-:W-:-:S02]  /*32e0*/  USEL UR19, UR19, URZ, !UP0 ;  /* 0x000000ff13137287 */ /* 0x000fc4000c000000 */
[----:B------:R-:W-:Y:S01]  /*32f0*/  IMAD.X R7, R18, 0x1, R101, P4 ;  /* 0x0000000112077824 */ /* 0x000fe200020e0665 */
[----:B------:R-:W-:Y:S01]  /*3300*/  ISETP.NE.U32.AND P4, PT, R2, RZ, PT ;  /* 0x000000ff0200720c */ /* 0x000fe20003f85070 */
[----:B------:R-:W-:Y:S01]  /*3310*/  ULEA UR6, UR19, UR10, 0xd ;  /* 0x0000000a13067291 */ /* 0x000fe2000f8e68ff */
[----:B------:R-:W-:Y:S01]  /*3320*/  SEL R2, RZ, 0x4, P5 ;  /* 0x00000004ff027807 */ /* 0x000fe20002800000 */
[----:B------:R-:W-:Y:S01]  /*3330*/  UISETP.GT.AND UP0, UPT, UR18, 0x1, UPT ;  /* 0x000000011200788c */ /* 0x000fe2000bf04270 */
[----:B------:R-:W-:Y:S02]  /*3340*/  UMOV UR13, UR12 ;  /* 0x0000000c000d7c82 */ /* 0x000fe40008000000 */
[----:B------:R-:W-:Y:S01]  /*3350*/  SEL R3, R2, RZ, !P3 ;  /* 0x000000ff02037207 */ /* 0x000fe20005800000 */
[----:B------:R-:W-:Y:S01]  /*3360*/  VIADD R9, R50, UR6 ;  /* 0x0000000632097c36 */ /* 0x000fe20008000000 */
[----:B------:R-:W-:Y:S01]  /*3370*/  IADD3 R2, P5, PT, R22, R99, RZ ;  /* 0x0000006316027210 */ /* 0x000fe20007fbe0ff */
[----:B------:R-:W-:Y:S01]  /*3380*/  VIADD R11, R80, UR6 ;  /* 0x00000006500b7c36 */ /* 0x000fe20008000000 */
[----:B------:R-:W-:Y:S01]  /*3390*/  USEL UR18, UR18, URZ, !UP0 ;  /* 0x000000ff12127287 */ /* 0x000fe2000c000000 */
[----:B------:R-:W-:-:S02]  /*33a0*/  VIADD R15, R77, UR6 ;  /* 0x000000064d0f7c36 */ /* 0x000fc40008000000 */
[----:B------:R-:W-:Y:S01]  /*33b0*/  @!PT LDS RZ, [RZ] ;  /* 0x00000000fffff984 */ /* 0x000fe20000000800 */
[----:B------:R-:W-:Y:S01]  /*33c0*/  @!PT LDS RZ, [RZ] ;  /* 0x00000000fffff984 */ /* 0x000fe20000000800 */
[----:B------:R-:W-:Y:S01]  /*33d0*/  @!PT LDS RZ, [RZ] ;  /* 0x00000000fffff984 */ /* 0x000fe20000000800 */
[----:B------:R1:W-:Y:S01]  /*33e0*/  LDGSTS.E [R9], desc[UR20][R6.64], P4 ;  /* 0x0000000006097fae */ /* 0x0003e2000a1a1014 */
[----:B------:R-:W-:Y:S01]  /*33f0*/  ISETP.NE.U32.AND P4, PT, R3, RZ, PT ;  /* 0x000000ff0300720c */ /* 0x000fe20003f85070 */
[----:B------:R-:W-:Y:S01]  /*3400*/  IMAD.X R3, R18, 0x1, R89, P5 ;  /* 0x0000000112037824 */ /* 0x000fe200028e0659 */
[----:B------:R-:W-:Y:S01]  /*3410*/  ISETP.GE.AND P5, PT, R60, R71, PT ;  /* 0x000000473c00720c */ /* 0x000fe20003fa6270 */
[----:B------:R-:W-:-:S03]  /*3420*/  VIADD R105, R78, UR6 ;  /* 0x000000064e697c36 */ /* 0x000fc60008000000 */
[----:B------:R-:W-:-:S04]  /*3430*/  SEL R4, RZ, 0x4, P5 ;  /* 0x00000004ff047807 */ /* 0x000fc80002800000 */
[----:B------:R-:W-:Y:S01]  /*3440*/  SEL R5, R4, RZ, !P3 ;  /* 0x000000ff04057207 */ /* 0x000fe20005800000 */
[----:B-1----:R-:W-:Y:S01]  /*3450*/  VIADD R9, R42, UR6 ;  /* 0x000000062a097c36 */ /* 0x002fe20008000000 */
[----:B------:R-:W-:Y:S01]  /*3460*/  IADD3 R4, P5, PT, R22, R87, RZ ;  /* 0x0000005716047210 */ /* 0x000fe20007fbe0ff */
[----:B------:R1:W-:Y:S01]  /*3470*/  LDGSTS.E [R11], desc[UR20][R2.64], P4 ;  /* 0x00000000020b7fae */ /* 0x0003e2000a1a1014 */
[----:B------:R-:W-:-:S03]  /*3480*/  ISETP.NE.U32.AND P4, PT, R5, RZ, PT ;  /* 0x000000ff0500720c */ /* 0x000fc60003f85070 */
[----:B------:R-:W-:Y:S01]  /*3490*/  IMAD.X R5, R18, 0x1, R85, P5 ;  /* 0x0000000112057824 */ /* 0x000fe200028e0655 */
[----:B------:R-:W-:-:S04]  /*34a0*/  ISETP.GE.AND P5, PT, R51, R71, PT ;  /* 0x000000473300720c */ /* 0x000fc80003fa6270 */
[----:B------:R-:W-:Y:S01]  /*34b0*/  SEL R6, RZ, 0x4, P5 ;  /* 0x00000004ff067807 */ /* 0x000fe20002800000 */
[----:B-1----:R-:W-:-:S03]  /*34c0*/  VIADD R11, R41, UR6 ;  /* 0x00000006290b7c36 */ /* 0x002fc60008000000 */
[----:B------:R-:W-:Y:S01]  /*34d0*/  SEL R7, R6, RZ, !P3 ;  /* 0x000000ff06077207 */ /* 0x000fe20005800000 */
[----:B------:R1:W-:Y:S01]  /*34e0*/  LDGSTS.E [R9], desc[UR20][R4.64], P4 ;  /* 0x0000000004097fae */ /* 0x0003e2000a1a1014 */
[----:B------:R-:W-:Y:S02]  /*34f0*/  IADD3 R6, P5, PT, R22, R83, RZ ;  /* 0x0000005316067210 */ /* 0x000fe40007fbe0ff */
        /* <DEDUP_REMOVED lines=20> */
[----:B-1----:R-:W-:Y:S01]  /*3640*/  VIADD R9, R76, UR6 ;  /* 0x000000064c097c36 */ /* 0x002fe20008000000 */
[----:B------:R-:W-:Y:S02]  /*3650*/  USEL UR6, URZ, 0x1, !UP0 ;  /* 0x00000001ff067887 */ /* 0x000fe4000c000000 */
[----:B------:R-:W-:Y:S01]  /*3660*/  SEL R7, R6, RZ, !P3 ;  /* 0x000000ff06077207 */ /* 0x000fe20005800000 */
[----:B------:R1:W-:Y:S01]  /*3670*/  LDGSTS.E [R11], desc[UR20][R4.64], P4 ;  /* 0x00000000040b7fae */ /* 0x0003e2000a1a1014 */
[----:B------:R-:W-:Y:S01]  /*3680*/  IADD3 R6, P5, PT, R22, R67, RZ ;  /* 0x0000004316067210 */ /* 0x000fe20007fbe0ff */
[----:B------:R-:W-:Y:S01]  /*3690*/  ULOP3.LUT UR6, UR4, UR6, URZ, 0x3c, !UPT ;  /* 0x0000000604067292 */ /* 0x000fe2000f8e3cff */
[----:B------:R-:W-:-:S03]  /*36a0*/  ISETP.NE.U32.AND P4, PT, R7, RZ, PT ;  /* 0x000000ff0700720c */ /* 0x000fc60003f85070 */
[----:B------:R-:W-:Y:S01]  /*36b0*/  IMAD.X R7, R18, 0x1, R65, P5 ;  /* 0x0000000112077824 */ /* 0x000fe200028e0641 */
[----:B------:R-:W-:-:S04]  /*36c0*/  ISETP.GE.AND P5, PT, R43, R71, PT ;  /* 0x000000472b00720c */ /* 0x000fc80003fa6270 */
[----:B------:R-:W-:Y:S02]  /*36d0*/  SEL R2, RZ, 0x4, P5 ;  /* 0x00000004ff027807 */ /* 0x000fe40002800000 */
[----:B------:R-:W-:Y:S01]  /*36e0*/  ISETP.GE.AND P5, PT, R72, R71, PT ;  /* 0x000000474800720c */ /* 0x000fe20003fa6270 */
[----:B------:R-:W-:Y:S01]  /*36f0*/  VIADD R71, R71, 0xffffffe0 ;  /* 0xffffffe047477836 */ /* 0x000fe20000000000 */
[----:B------:R-:W-:Y:S01]  /*3700*/  SEL R2, R2, RZ, !P3 ;  /* 0x000000ff02027207 */ /* 0x000fe20005800000 */
[----:B------:R2:W-:Y:S01]  /*3710*/  LDGSTS.E [R9], desc[UR20][R6.64], P4 ;  /* 0x0000000006097fae */ /* 0x0005e2000a1a1014 */
[----:B------:R-:W-:Y:S02]  /*3720*/  SEL R3, RZ, 0x4, P5 ;  /* 0x00000004ff037807 */ /* 0x000fe40002800000 */
[----:B------:R-:W-:Y:S02]  /*3730*/  ISETP.NE.U32.AND P4, PT, R2, RZ, PT ;  /* 0x000000ff0200720c */ /* 0x000fe40003f85070 */
[----:B------:R-:W-:-:S02]  /*3740*/  IADD3 R2, P5, PT, R22, R63, RZ ;  /* 0x0000003f16027210 */ /* 0x000fc40007fbe0ff */
[----:B-1----:R-:W-:-:S03]  /*3750*/  SEL R4, R3, RZ, !P3 ;  /* 0x000000ff03047207 */ /* 0x002fc60005800000 */
[----:B------:R-:W-:Y:S01]  /*3760*/  IMAD.X R3, R18, 0x1, R61, P5 ;  /* 0x0000000112037824 */ /* 0x000fe200028e063d */
[----:B------:R-:W-:Y:S02]  /*3770*/  IADD3 R10, P5, PT, R20, R59, RZ ;  /* 0x0000003b140a7210 */ /* 0x000fe40007fbe0ff */
[----:B------:R-:W-:-:S03]  /*3780*/  ISETP.NE.U32.AND P3, PT, R4, RZ, PT ;  /* 0x000000ff0400720c */ /* 0x000fc60003f65070 */
[----:B------:R1:W-:Y:S01]  /*3790*/  LDGSTS.E [R15], desc[UR20][R2.64], P4 ;  /* 0x00000000020f7fae */ /* 0x0003e2000a1a1014 */
[----:B------:R-:W-:Y:S01]  /*37a0*/  IADD3 R12, P4, PT, R20, R55, RZ ;  /* 0x00000037140c7210 */ /* 0x000fe20007f9e0ff */
[----:B------:R-:W-:Y:S01]  /*37b0*/  IMAD.X R11, R16, 0x1, R57, P5 ;  /* 0x00000001100b7824 */ /* 0x000fe200028e0639 */
[----:B------:R-:W-:Y:S01]  /*37c0*/  IADD3 R4, P5, PT, R20, R49, RZ ;  /* 0x0000003114047210 */ /* 0x000fe20007fbe0ff */
[----:B------:R-:W0:Y:S02]  /*37d0*/  LDGDEPBAR ;  /* 0x00000000000079af */ /* 0x000e240000000000 */
[----:B------:R-:W-:Y:S01]  /*37e0*/  IMAD.X R13, R16, 0x1, R53, P4 ;  /* 0x00000001100d7824 */ /* 0x000fe200020e0635 */
[----:B--2---:R-:W-:Y:S01]  /*37f0*/  IADD3 R6, P4, PT, R20, R39, RZ ;  /* 0x0000002714067210 */ /* 0x004fe20007f9e0ff */
[----:B------:R-:W-:Y:S02]  /*3800*/  IMAD.X R5, R16, 0x1, R47, P5 ;  /* 0x0000000110057824 */ /* 0x000fe400028e062f */
[----:B------:R2:W-:Y:S01]  /*3810*/  LDGSTS.E [R105+0x6000], desc[UR20][R10.64], P3 ;  /* 0x060000000a697fae */ /* 0x0005e200099a1014 */
[----:B-1----:R-:W-:Y:S01]  /*3820*/  IADD3 R2, P5, PT, R20, R35, RZ ;  /* 0x0000002314027210 */ /* 0x002fe20007fbe0ff */
[----:B------:R-:W-:Y:S01]  /*3830*/  IMAD.X R7, R16, 0x1, R37, P4 ;  /* 0x0000000110077824 */ /* 0x000fe200020e0625 */
[----:B------:R-:W-:Y:S01]  /*3840*/  IADD3 R8, P4, PT, R20, R27, RZ ;  /* 0x0000001b14087210 */ /* 0x000fe20007f9e0ff */
[----:B------:R-:W-:Y:S02]  /*3850*/  LDGSTS.E [R105+0x6400], desc[UR20][R12.64], P3 ;  /* 0x064000000c697fae */ /* 0x000fe400099a1014 */
[----:B------:R-:W-:Y:S01]  /*3860*/  IMAD.X R3, R16, 0x1, R33, P5 ;  /* 0x0000000110037824 */ /* 0x000fe200028e0621 */
[----:B------:R-:W-:Y:S01]  /*3870*/  IADD3 R14, P5, PT, R20, R23, RZ ;  /* 0x00000017140e7210 */ /* 0x000fe20007fbe0ff */
[----:B------:R-:W-:Y:S01]  /*3880*/  IMAD.X R9, R16, 0x1, R25, P4 ;  /* 0x0000000110097824 */ /* 0x000fe200020e0619 */
[----:B------:R-:W-:Y:S01]  /*3890*/  LDGSTS.E [R105+0x6800], desc[UR20][R4.64], P3 ;  /* 0x0680000004697fae */ /* 0x000fe200099a1014 */
[----:B--2---:R-:W-:-:S02]  /*38a0*/  IADD3 R10, P4, PT, R20, R19, RZ ;  /* 0x00000013140a7210 */ /* 0x004fc40007f9e0ff */
[----:B------:R-:W-:Y:S01]  /*38b0*/  IMAD.X R15, R16, 0x1, R21, P5 ;  /* 0x00000001100f7824 */ /* 0x000fe200028e0615 */
[----:B------:R-:W-:Y:S01]  /*38c0*/  LDGSTS.E [R105+0x6c00], desc[UR20][R6.64], P3 ;  /* 0x06c0000006697fae */ /* 0x000fe200099a1014 */
[----:B------:R-:W-:Y:S01]  /*38d0*/  IADD3 R22, P5, PT, R22, R93, RZ ;  /* 0x0000005d16167210 */ /* 0x000fe20007fbe0ff */
[----:B------:R-:W-:Y:S02]  /*38e0*/  IMAD.X R11, R16, 0x1, R17, P4 ;  /* 0x00000001100b7824 */ /* 0x000fe400020e0611 */
[----:B------:R1:W-:Y:S01]  /*38f0*/  LDGSTS.E [R105+0x7000], desc[UR20][R2.64], P3 ;  /* 0x0700000002697fae */ /* 0x0003e200099a1014 */
[----:B------:R-:W-:Y:S01]  /*3900*/  IADD3 R20, P4, PT, R20, R91, RZ ;  /* 0x0000005b14147210 */ /* 0x000fe20007f9e0ff */
[----:B------:R-:W-:Y:S02]  /*3910*/  IMAD.X R18, R18, 0x1, R95, P5 ;  /* 0x0000000112127824 */ /* 0x000fe400028e065f */
[----:B------:R2:W-:Y:S02]  /*3920*/  LDGSTS.E [R105+0x7400], desc[UR20][R8.64], P3 ;  /* 0x0740000008697fae */ /* 0x0005e400099a1014 */
[----:B------:R-:W-:-:S02]  /*3930*/  IMAD.X R16, R16, 0x1, R97, P4 ;  /* 0x0000000110107824 */ /* 0x000fc400020e0661 */
[----:B------:R2:W-:Y:S04]  /*3940*/  LDGSTS.E [R105+0x7800], desc[UR20][R14.64], P3 ;  /* 0x078000000e697fae */ /* 0x0005e800099a1014 */
[----:B------:R2:W-:Y:S01]  /*3950*/  LDGSTS.E [R105+0x7c00], desc[UR20][R10.64], P3 ;  /* 0x07c000000a697fae */ /* 0x0005e200099a1014 */
[----:B------:R-:W-:Y:S01]  /*3960*/  ISETP.NE.U32.AND P3, PT, R26, UR7, PT ;  /* 0x000000071a007c0c */ /* 0x000fe2000bf65070 */
[----:B-1----:R-:W-:Y:S02]  /*3970*/  IMAD.U32 R2, RZ, RZ, UR4 ;  /* 0x00000004ff027e24 */ /* 0x002fe4000f8e00ff */
[----:B------:R-:W0:Y:S10]  /*3980*/  LDGDEPBAR ;  /* 0x00000000000079af */ /* 0x000e340000000000 */
[----:B--2---:R-:W-:Y:S05]  /*3990*/  @P3 BRA `(.L_x_10) ;  /* 0xfffffff400583947 */ /* 0x004fea000383ffff */
.L_x_7:
[----:B------:R-:W-:Y:S05]  /*39a0*/  @!P2 BRA `(.L_x_11) ;  /* 0x000000000010a947 */ /* 0x000fea0003800000 */
[----:B------:R-:W-:-:S06]  /*39b0*/  USHF.L.U32 UR4, UR4, 0x1f, URZ ;  /* 0x0000001f04047899 */ /* 0x000fcc00080006ff */
[----:B-1----:R-:W-:-:S04]  /*39c0*/  IMAD.U32 R2, RZ, RZ, UR4 ;  /* 0x00000004ff027e24 */ /* 0x002fc8000f8e00ff */
[----:B------:R-:W1:Y:S02]  /*39d0*/  SYNCS.PHASECHK.TRANS64.TRYWAIT P1, [UR12], R2 ;  /* 0x00000002ff0075a7 */ /* 0x000e64000802110c */
[----:B-1----:R-:W-:Y:S05]  /*39e0*/  @!P1 BRA `(.L_x_12) ;  /* 0x0000000c00049947 */ /* 0x002fea0003800000 */
.L_x_11:
[----:B------:R-:W-:-:S04]  /*39f0*/  DEPBAR.LE SB0, 0x0 ;  /* 0x000080000000791a */ /* 0x000fc80000000000 */
[----:B------:R-:W-:Y:S01]  /*3a00*/  BAR.SYNC.DEFER_BLOCKING 0x0 ;  /* 0x0000000000007b1d */ /* 0x000fe20000010000 */
[----:B-1----:R-:W-:Y:S01]  /*3a10*/  IMAD.SHL.U32 R2, R68, 0x100, RZ ;  /* 0x0000010044027824 */ /* 0x002fe200078e00ff */
[----:B------:R-:W-:Y:S01]  /*3a20*/  LOP3.LUT R0, R0, 0xf0, RZ, 0xc0, !PT ;  /* 0x000000f000007812 */ /* 0x000fe200078ec0ff */
[----:B------:R-:W-:Y:S01]  /*3a30*/  IMAD.SHL.U32 R20, R68, 0x40, RZ ;  /* 0x0000004044147824 */ /* 0x000fe200078e00ff */
[----:B------:R-:W-:Y:S02]  /*3a40*/  LEA R31, R31, UR10, 0x4 ;  /* 0x0000000a1f1f7c11 */ /* 0x000fe4000f8e20ff */
[----:B------:R-:W-:Y:S01]  /*3a50*/  LOP3.LUT R3, R2, 0x1000, RZ, 0xc0, !PT ;  /* 0x0000100002037812 */ /* 0x000fe200078ec0ff */
[----:B------:R-:W-:Y:S01]  /*3a60*/  IMAD.SHL.U32 R2, R68, 0x8, RZ ;  /* 0x0000000844027824 */ /* 0x000fe200078e00ff */
[----:B------:R-:W-:Y:S01]  /*3a70*/  LOP3.LUT R20, R20, 0x2000, RZ, 0xc0, !PT ;  /* 0x0000200014147812 */ /* 0x000fe200078ec0ff */
[----:B------:R-:W1:Y:S01]  /*3a80*/  LDC R33, c[0x0][0x3b8] ;  /* 0x0000ee00ff217b82 */ /* 0x000e620000000800 */
[----:B------:R-:W2:Y:S01]  /*3a90*/  LDCU UR4, c[0x0][0x3b4] ;  /* 0x00007680ff0477ac */ /* 0x000ea20008000800 */
[----:B------:R-:W-:-:S02]  /*3aa0*/  LOP3.LUT R24, R30, R29, RZ, 0xfc, !PT ;  /* 0x0000001d1e187212 */ /* 0x000fc400078efcff */
[----:B------:R-:W-:Y:S02]  /*3ab0*/  IADD3 R20, PT, PT, R20, UR10, R3 ;  /* 0x0000000a14147c10 */ /* 0x000fe4000fffe003 */
[----:B------:R-:W-:Y:S02]  /*3ac0*/  LOP3.LUT R3, R2, 0x300, RZ, 0xc0, !PT ;  /* 0x0000030002037812 */ /* 0x000fe400078ec0ff */
[C-C-:B------:R-:W-:Y:S02]  /*3ad0*/  LOP3.LUT R32, R30.reuse, 0x1c, R29.reuse, 0xfe, !PT ;  /* 0x0000001c1e207812 */ /* 0x140fe400078efe1d */
[----:B------:R-:W-:Y:S02]  /*3ae0*/  IADD3 R0, PT, PT, R3, R20, R0 ;  /* 0x0000001403007210 */ /* 0x000fe40007ffe000 */
[----:B------:R-:W-:Y:S02]  /*3af0*/  LOP3.LUT R34, R30, 0x18, R29, 0xfe, !PT ;  /* 0x000000181e227812 */ /* 0x000fe400078efe1d */
[----:B------:R-:W-:Y:S01]  /*3b00*/  LOP3.LUT R26, R24, 0x34, RZ, 0xfc, !PT ;  /* 0x00000034181a7812 */ /* 0x000fe200078efcff */
[----:B------:R-:W3:Y:S02]  /*3b10*/  @!P0 SYNCS.CCTL.IV [UR10+0xc000] ;  /* 0x00c00000ff0089b1 */ /* 0x000ee4000800000a */
[----:B---3--:R-:W-:Y:S01]  /*3b20*/  BAR.SYNC.DEFER_BLOCKING 0x0 ;  /* 0x0000000000007b1d */ /* 0x008fe20000010000 */
[----:B------:R-:W-:-:S05]  /*3b30*/  ISETP.GE.U32.AND P6, PT, R68, 0x20, PT ;  /* 0x000000204400780c */ /* 0x000fca0003fc6070 */
[----:B------:R-:W-:Y:S01]  /*3b40*/  LDTM.16dp32bit_t0_t15.x16 R4, tmem[UR11] ;  /* 0x0000000b000479ee */ /* 0x000fe20008a00000 */
[----:B------:R-:W3:Y:S01]  /*3b50*/  LDTM.16dp32bit_t16_t31.x16 R4, tmem[UR11+0x10] ;  /* 0x0000100b000479ee */ /* 0x000ee20008a20000 */
[----:B------:R-:W4:Y:S01]  /*3b60*/  @!P0 SYNCS.CCTL.IV [UR10+0xc008] ;  /* 0x00c00800ff0089b1 */ /* 0x000f22000800000a */
[----:B------:R-:W-:Y:S01]  /*3b70*/  NOP ;  /* 0x0000000000007918 */ /* 0x000fe20000000000 */
[----:B------:R-:W5:Y:S01]  /*3b80*/  LDCU.128 UR8, c[0x0][0x390] ;  /* 0x00007200ff0877ac */ /* 0x000f620008000c00 */
[----:B---3--:R-:W-:Y:S02]  /*3b90*/  IMAD.MOV.U32 R23, RZ, RZ, R16 ;  /* 0x000000ffff177224 */ /* 0x008fe400078e0010 */
[----:B------:R-:W-:Y:S02]  /*3ba0*/  IMAD.MOV.U32 R39, RZ, RZ, R17 ;  /* 0x000000ffff277224 */ /* 0x000fe400078e0011 */
[----:B------:R-:W-:Y:S02]  /*3bb0*/  IMAD.MOV.U32 R43, RZ, RZ, R18 ;  /* 0x000000ffff2b7224 */ /* 0x000fe400078e0012 */
[----:B------:R-:W-:Y:S01]  /*3bc0*/  IMAD.MOV.U32 R20, RZ, RZ, R4 ;  /* 0x000000ffff147224 */ /* 0x000fe200078e0004 */
[----:B------:R-:W-:Y:S01]  /*3bd0*/  LOP3.LUT R4, R30, 0x4, R29, 0xfe, !PT ;  /* 0x000000041e047812 */ /* 0x000fe200078efe1d */
[----:B------:R-:W-:-:S02]  /*3be0*/  IMAD.MOV.U32 R21, RZ, RZ, R8 ;  /* 0x000000ffff157224 */ /* 0x000fc400078e0008 */
[----:B------:R-:W-:Y:S02]  /*3bf0*/  IMAD.MOV.U32 R22, RZ, RZ, R12 ;  /* 0x000000ffff167224 */ /* 0x000fe400078e000c */
[----:B------:R-:W-:Y:S01]  /*3c00*/  IMAD.MOV.U32 R36, RZ, RZ, R5 ;  /* 0x000000ffff247224 */ /* 0x000fe200078e0005 */
[----:B-----5:R-:W-:Y:S01]  /*3c10*/  ISETP.GE.AND P0, PT, R28, UR10, PT ;  /* 0x0000000a1c007c0c */ /* 0x020fe2000bf06270 */
[----:B------:R-:W-:Y:S01]  /*3c20*/  IMAD.MOV.U32 R37, RZ, RZ, R9 ;  /* 0x000000ffff257224 */ /* 0x000fe200078e0009 */
[----:B----4-:R3:W-:Y:S01]  /*3c30*/  STS.128 [R0], R20 ;  /* 0x0000001400007388 */ /* 0x0107e20000000c00 */
[----:B------:R-:W-:Y:S01]  /*3c40*/  IMAD.MOV.U32 R38, RZ, RZ, R13 ;  /* 0x000000ffff267224 */ /* 0x000fe200078e000d */
[----:B------:R-:W-:Y:S01]  /*3c50*/  ISETP.LT.AND P2, PT, R4, UR11, !P0 ;  /* 0x0000000b04007c0c */ /* 0x000fe2000c741270 */
[----:B------:R-:W-:Y:S01]  /*3c60*/  IMAD.MOV.U32 R40, RZ, RZ, R6 ;  /* 0x000000ffff287224 */ /* 0x000fe200078e0006 */
[----:B------:R-:W-:Y:S01]  /*3c70*/  ISETP.LT.AND P1, PT, R24, UR11, !P0 ;  /* 0x0000000b18007c0c */ /* 0x000fe2000c721270 */
[----:B------:R-:W-:Y:S01]  /*3c80*/  IMAD.MOV.U32 R41, RZ, RZ, R10 ;  /* 0x000000ffff297224 */ /* 0x000fe200078e000a */
[----:B------:R4:W-:Y:S01]  /*3c90*/  STS.128 [R0+0x400], R36 ;  /* 0x0004002400007388 */ /* 0x0009e20000000c00 */
[----:B------:R-:W-:Y:S01]  /*3ca0*/  IMAD.MOV.U32 R42, RZ, RZ, R14 ;  /* 0x000000ffff2a7224 */ /* 0x000fe200078e000e */
[----:B------:R-:W-:Y:S01]  /*3cb0*/  LOP3.LUT R6, R30, 0x10, R29, 0xfe, !PT ;  /* 0x000000101e067812 */ /* 0x000fe200078efe1d */
[----:B------:R-:W-:-:S02]  /*3cc0*/  IMAD.MOV.U32 R16, RZ, RZ, R7 ;  /* 0x000000ffff107224 */ /* 0x000fc400078e0007 */
[----:B------:R-:W-:Y:S01]  /*3cd0*/  IMAD.MOV.U32 R17, RZ, RZ, R11 ;  /* 0x000000ffff117224 */ /* 0x000fe200078e000b */
[----:B------:R-:W-:Y:S01]  /*3ce0*/  STS.128 [R0+0x800], R40 ;  /* 0x0008002800007388 */ /* 0x000fe20000000c00 */
[----:B------:R-:W-:Y:S02]  /*3cf0*/  IMAD.MOV.U32 R18, RZ, RZ, R15 ;  /* 0x000000ffff127224 */ /* 0x000fe400078e000f */
[----:B--2---:R-:W-:Y:S02]  /*3d00*/  IMAD R28, R28, UR4, RZ ;  /* 0x000000041c1c7c24 */ /* 0x004fe4000f8e02ff */
[-C--:B-1----:R-:W-:Y:S01]  /*3d10*/  IMAD R4, R4, R33.reuse, RZ ;  /* 0x0000002104047224 */ /* 0x082fe200078e02ff */
[----:B------:R1:W-:Y:S01]  /*3d20*/  STS.128 [R0+0xc00], R16 ;  /* 0x000c001000007388 */ /* 0x0003e20000000c00 */
[----:B---3--:R-:W-:Y:S01]  /*3d30*/  IMAD R23, R6, R33, RZ ;  /* 0x0000002106177224 */ /* 0x008fe200078e02ff */
[----:B------:R-:W-:Y:S01]  /*3d40*/  BAR.SYNC.DEFER_BLOCKING 0x0 ;  /* 0x0000000000007b1d */ /* 0x000fe20000010000 */
[----:B------:R-:W-:-:S02]  /*3d50*/  LEA R25, P3, R28, UR8, 0x2 ;  /* 0x000000081c197c11 */ /* 0x000fc4000f8610ff */
[--C-:B----4-:R-:W-:Y:S02]  /*3d60*/  LOP3.LUT R36, R30, 0x14, R29.reuse, 0xfe, !PT ;  /* 0x000000141e247812 */ /* 0x110fe400078efe1d */
[----:B------:R-:W-:Y:S01]  /*3d70*/  LEA.HI.X.SX32 R27, R28, UR9, 0x2, P3 ;  /* 0x000000091c1b7c11 */ /* 0x000fe200098f16ff */
[----:B-1----:R-:W-:Y:S01]  /*3d80*/  IMAD R0, R24, R33, RZ ;  /* 0x0000002118007224 */ /* 0x002fe200078e02ff */
[--C-:B------:R-:W-:Y:S02]  /*3d90*/  LOP3.LUT R18, R30, 0x8, R29.reuse, 0xfe, !PT ;  /* 0x000000081e127812 */ /* 0x100fe400078efe1d */
[-C--:B------:R-:W-:Y:S02]  /*3da0*/  LEA R16, P5, R4, R25.reuse, 0x2 ;  /* 0x0000001904107211 */ /* 0x080fe400078a10ff */
[----:B------:R-:W-:Y:S01]  /*3db0*/  LEA R2, P3, R0, R25, 0x2 ;  /* 0x0000001900027211 */ /* 0x000fe200078610ff */
[----:B------:R-:W-:Y:S01]  /*3dc0*/  IMAD R5, R18, R33, RZ ;  /* 0x0000002112057224 */ /* 0x000fe200078e02ff */
[----:B------:R-:W-:-:S02]  /*3dd0*/  LOP3.LUT R30, R30, 0xc, R29, 0xfe, !PT ;  /* 0x0000000c1e1e7812 */ /* 0x000fc400078efe1d */
[-C--:B------:R-:W-:Y:S01]  /*3de0*/  LEA.HI.X.SX32 R3, R0, R27.reuse, 0x2, P3 ;  /* 0x0000001b00037211 */ /* 0x080fe200018f16ff */
[----:B------:R-:W-:Y:S01]  /*3df0*/  IMAD R0, R33, 0x20, R0 ;  /* 0x0000002021007824 */ /* 0x000fe200078e0200 */
[----:B------:R-:W-:Y:S01]  /*3e00*/  LEA.HI.X.SX32 R17, R4, R27, 0x2, P5 ;  /* 0x0000001b04117211 */ /* 0x000fe200028f16ff */
[----:B------:R-:W1:Y:S01]  /*3e10*/  LDS.128 R12, [R31] ;  /* 0x000000001f0c7984 */ /* 0x000e620000000c00 */
[----:B------:R-:W-:Y:S01]  /*3e20*/  IMAD R4, R30, R33, RZ ;  /* 0x000000211e047224 */ /* 0x000fe200078e02ff */
[----:B------:R-:W-:Y:S02]  /*3e30*/  ISETP.LT.AND P3, PT, R18, UR11, !P0 ;  /* 0x0000000b12007c0c */ /* 0x000fe4000c761270 */
[----:B------:R-:W2:Y:S01]  /*3e40*/  LDS.128 R8, [R31+0x1000] ;  /* 0x001000001f087984 */ /* 0x000ea20000000c00 */
[----:B------:R-:W-:Y:S02]  /*3e50*/  LEA R18, P4, R5, R25, 0x2 ;  /* 0x0000001905127211 */ /* 0x000fe400078810ff */
[----:B------:R-:W-:-:S02]  /*3e60*/  ISETP.LT.AND P5, PT, R36, UR11, !P0 ;  /* 0x0000000b24007c0c */ /* 0x000fc4000c7a1270 */
[----:B------:R-:W-:Y:S02]  /*3e70*/  LEA.HI.X.SX32 R19, R5, R27, 0x2, P4 ;  /* 0x0000001b05137211 */ /* 0x000fe400020f16ff */
[----:B------:R-:W-:Y:S01]  /*3e80*/  ISETP.LT.AND P4, PT, R6, UR11, !P0 ;  /* 0x0000000b06007c0c */ /* 0x000fe2000c781270 */
[----:B-1----:R1:W-:Y:S01]  /*3e90*/  @P1 STG.E desc[UR20][R2.64], R12 ;  /* 0x0000000c02001986 */ /* 0x0023e2000c101914 */
[----:B------:R-:W-:-:S03]  /*3ea0*/  ISETP.LT.AND P1, PT, R30, UR11, !P0 ;  /* 0x0000000b1e007c0c */ /* 0x000fc6000c721270 */
[----:B------:R3:W-:Y:S01]  /*3eb0*/  @P2 STG.E desc[UR20][R16.64], R13 ;  /* 0x0000000d10002986 */ /* 0x0007e2000c101914 */
[----:B------:R-:W-:-:S03]  /*3ec0*/  LEA R20, P2, R4, R25, 0x2 ;  /* 0x0000001904147211 */ /* 0x000fc600078410ff */
[----:B------:R4:W-:Y:S01]  /*3ed0*/  @P3 STG.E desc[UR20][R18.64], R14 ;  /* 0x0000000e12003986 */ /* 0x0009e2000c101914 */
[----:B------:R-:W-:Y:S02]  /*3ee0*/  LEA.HI.X.SX32 R21, R4, R27, 0x2, P2 ;  /* 0x0000001b04157211 */ /* 0x000fe400010f16ff */
[C---:B------:R-:W-:Y:S01]  /*3ef0*/  LEA R22, P3, R23.reuse, R25, 0x2 ;  /* 0x0000001917167211 */ /* 0x040fe200078610ff */
[----:B------:R-:W5:Y:S01]  /*3f00*/  LDS.128 R4, [R31+0x2000] ;  /* 0x002000001f047984 */ /* 0x000f620000000c00 */
[----:B-1----:R-:W-:Y:S01]  /*3f10*/  IMAD R3, R36, R33, RZ ;  /* 0x0000002124037224 */ /* 0x002fe200078e02ff */
[----:B------:R-:W-:Y:S02]  /*3f20*/  ISETP.LT.AND P2, PT, R26, UR11, !P0 ;  /* 0x0000000b1a007c0c */ /* 0x000fe4000c741270 */
[----:B------:R-:W-:Y:S01]  /*3f30*/  LEA.HI.X.SX32 R23, R23, R27, 0x2, P3 ;  /* 0x0000001b17177211 */ /* 0x000fe200018f16ff */
[----:B------:R-:W-:Y:S01]  /*3f40*/  @P1 STG.E desc[UR20][R20.64], R15 ;  /* 0x0000000f14001986 */ /* 0x000fe2000c101914 */
[C---:B------:R-:W-:Y:S01]  /*3f50*/  LEA R2, P3, R3.reuse, R25, 0x2 ;  /* 0x0000001903027211 */ /* 0x040fe200078610ff */
[C---:B---3--:R-:W-:Y:S01]  /*3f60*/  IMAD R13, R34.reuse, R33, RZ ;  /* 0x00000021220d7224 */ /* 0x048fe200078e02ff */
[----:B------:R-:W-:Y:S01]  /*3f70*/  ISETP.LT.AND P1, PT, R34, UR11, !P0 ;  /* 0x0000000b22007c0c */ /* 0x000fe2000c721270 */
[----:B--2---:R1:W-:Y:S01]  /*3f80*/  @P4 STG.E desc[UR20][R22.64], R8 ;  /* 0x0000000816004986 */ /* 0x0043e2000c101914 */
[----:B------:R-:W-:Y:S01]  /*3f90*/  LEA.HI.X.SX32 R3, R3, R27, 0x2, P3 ;  /* 0x0000001b03037211 */ /* 0x000fe200018f16ff */
[C---:B------:R-:W-:Y:S01]  /*3fa0*/  IMAD R16, R32.reuse, R33, RZ ;  /* 0x0000002120107224 */ /* 0x040fe200078e02ff */
[----:B------:R-:W-:Y:S01]  /*3fb0*/  LEA R12, P3, R13, R25, 0x2 ;  /* 0x000000190d0c7211 */ /* 0x000fe200078610ff */
[----:B------:R-:W2:Y:S01]  /*3fc0*/  LDS.128 R28, [R31+0x3000] ;  /* 0x003000001f1c7984 */ /* 0x000ea20000000c00 */
[----:B------:R-:W-:-:S02]  /*3fd0*/  ISETP.LT.AND P4, PT, R32, UR11, !P0 ;  /* 0x0000000b20007c0c */ /* 0x000fc4000c781270 */
[----:B------:R-:W-:Y:S01]  /*3fe0*/  LEA.HI.X.SX32 R13, R13, R27, 0x2, P3 ;  /* 0x0000001b0d0d7211 */ /* 0x000fe200018f16ff */
[----:B------:R3:W-:Y:S01]  /*3ff0*/  @P5 STG.E desc[UR20][R2.64], R9 ;  /* 0x0000000902005986 */ /* 0x0007e2000c101914 */
[----:B------:R-:W-:Y:S02]  /*4000*/  LOP3.LUT R17, R24, 0x20, RZ, 0xfc, !PT ;  /* 0x0000002018117812 */ /* 0x000fe400078efcff */
[----:B----4-:R-:W-:Y:S01]  /*4010*/  LEA R14, P5, R16, R25, 0x2 ;  /* 0x00000019100e7211 */ /* 0x010fe200078a10ff */
[----:B------:R-:W-:Y:S01]  /*4020*/  @P1 STG.E desc[UR20][R12.64], R10 ;  /* 0x0000000a0c001986 */ /* 0x000fe2000c101914 */
[----:B-1----:R-:W-:Y:S02]  /*4030*/  LOP3.LUT R8, R24, 0x28, RZ, 0xfc, !PT ;  /* 0x0000002818087812 */ /* 0x002fe400078efcff */
[----:B------:R-:W-:Y:S02]  /*4040*/  ISETP.LT.AND P3, PT, R17, UR11, !P0 ;  /* 0x0000000b11007c0c */ /* 0x000fe4000c761270 */
[----:B------:R-:W-:-:S02]  /*4050*/  LEA.HI.X.SX32 R15, R16, R27, 0x2, P5 ;  /* 0x0000001b100f7211 */ /* 0x000fc400028f16ff */
[----:B------:R-:W-:Y:S01]  /*4060*/  ISETP.LT.AND P1, PT, R8, UR11, !P0 ;  /* 0x0000000b08007c0c */ /* 0x000fe2000c721270 */
[C---:B---3--:R-:W-:Y:S01]  /*4070*/  IMAD R3, R33.reuse, 0x4, R0 ;  /* 0x0000000421037824 */ /* 0x048fe200078e0200 */
[----:B------:R-:W-:Y:S01]  /*4080*/  LEA R16, P5, R0, R25, 0x2 ;  /* 0x0000001900107211 */ /* 0x000fe200078a10ff */
[----:B------:R1:W-:Y:S01]  /*4090*/  @P4 STG.E desc[UR20][R14.64], R11 ;  /* 0x0000000b0e004986 */ /* 0x0003e2000c101914 */
[----:B------:R-:W-:Y:S02]  /*40a0*/  LOP3.LUT R8, R24, 0x24, RZ, 0xfc, !PT ;  /* 0x0000002418087812 */ /* 0x000fe400078efcff */
[----:B------:R-:W-:Y:S01]  /*40b0*/  LEA.HI.X.SX32 R17, R0, R27, 0x2, P5 ;  /* 0x0000001b00117211 */ /* 0x000fe200028f16ff */
[----:B------:R-:W-:Y:S01]  /*40c0*/  IMAD R0, R33, 0x4, R3 ;  /* 0x0000000421007824 */ /* 0x000fe200078e0203 */
[----:B------:R-:W-:Y:S02]  /*40d0*/  ISETP.LT.AND P4, PT, R8, UR11, !P0 ;  /* 0x0000000b08007c0c */ /* 0x000fe4000c781270 */
[----:B------:R-:W-:-:S02]  /*40e0*/  LEA R2, P5, R3, R25, 0x2 ;  /* 0x0000001903027211 */ /* 0x000fc400078a10ff */
[----:B------:R-:W-:Y:S01]  /*40f0*/  LOP3.LUT R9, R24, 0x30, RZ, 0xfc, !PT ;  /* 0x0000003018097812 */ /* 0x000fe200078efcff */
[----:B-----5:R3:W-:Y:S01]  /*4100*/  @P3 STG.E desc[UR20][R16.64], R4 ;  /* 0x0000000410003986 */ /* 0x0207e2000c101914 */
[----:B------:R-:W-:Y:S01]  /*4110*/  LEA.HI.X.SX32 R3, R3, R27, 0x2, P5 ;  /* 0x0000001b03037211 */ /* 0x000fe200028f16ff */
[----:B-1----:R-:W-:Y:S01]  /*4120*/  IMAD R11, R33, 0x4, R0 ;  /* 0x00000004210b7824 */ /* 0x002fe200078e0200 */
[C---:B------:R-:W-:Y:S02]  /*4130*/  LEA R8, P5, R0.reuse, R25, 0x2 ;  /* 0x0000001900087211 */ /* 0x040fe400078a10ff */
[----:B------:R-:W-:Y:S02]  /*4140*/  ISETP.LT.AND P3, PT, R9, UR11, !P0 ;  /* 0x0000000b09007c0c */ /* 0x000fe4000c761270 */
[----:B------:R-:W-:Y:S01]  /*4150*/  LEA.HI.X.SX32 R9, R0, R27, 0x2, P5 ;  /* 0x0000001b00097211 */ /* 0x000fe200028f16ff */
[C---:B------:R-:W-:Y:S01]  /*4160*/  IMAD R0, R33.reuse, 0x4, R11 ;  /* 0x0000000421007824 */ /* 0x040fe200078e020b */
[----:B------:R-:W-:Y:S01]  /*4170*/  LOP3.LUT R10, R24, 0x2c, RZ, 0xfc, !PT ;  /* 0x0000002c180a7812 */ /* 0x000fe200078efcff */
[----:B------:R1:W-:Y:S02]  /*4180*/  @P4 STG.E desc[UR20][R2.64], R5 ;  /* 0x0000000502004986 */ /* 0x0003e4000c101914 */
[----:B------:R-:W-:Y:S01]  /*4190*/  IMAD R14, R33, 0x4, R0 ;  /* 0x00000004210e7824 */ /* 0x000fe200078e0200 */
[----:B------:R-:W-:Y:S01]  /*41a0*/  ISETP.LT.AND P4, PT, R10, UR11, !P0 ;  /* 0x0000000b0a007c0c */ /* 0x000fe2000c781270 */
[----:B------:R4:W-:Y:S01]  /*41b0*/  @P1 STG.E desc[UR20][R8.64], R6 ;  /* 0x0000000608001986 */ /* 0x0009e2000c101914 */
[-C--:B------:R-:W-:Y:S01]  /*41c0*/  LEA R10, P1, R11, R25.reuse, 0x2 ;  /* 0x000000190b0a7211 */ /* 0x080fe200078210ff */
[----:B------:R-:W-:Y:S01]  /*41d0*/  IMAD R15, R33, 0x4, R14 ;  /* 0x00000004210f7824 */ /* 0x000fe200078e020e */
[----:B------:R-:W-:-:S02]  /*41e0*/  LEA R12, P5, R0, R25, 0x2 ;  /* 0x00000019000c7211 */ /* 0x000fc400078a10ff */
[----:B------:R-:W-:Y:S02]  /*41f0*/  LEA.HI.X.SX32 R11, R11, R27, 0x2, P1 ;  /* 0x0000001b0b0b7211 */ /* 0x000fe400008f16ff */
[----:B---3--:R-:W-:Y:S02]  /*4200*/  LOP3.LUT R16, R24, 0x38, RZ, 0xfc, !PT ;  /* 0x0000003818107812 */ /* 0x008fe400078efcff */
[----:B-1----:R-:W-:Y:S02]  /*4210*/  LEA R2, P1, R14, R25, 0x2 ;  /* 0x000000190e027211 */ /* 0x002fe400078210ff */
[----:B------:R-:W-:Y:S01]  /*4220*/  LOP3.LUT R24, R24, 0x3c, RZ, 0xfc, !PT ;  /* 0x0000003c18187812 */ /* 0x000fe200078efcff */
[----:B------:R1:W-:Y:S01]  /*4230*/  @P4 STG.E desc[UR20][R10.64], R7 ;  /* 0x000000070a004986 */ /* 0x0003e2000c101914 */
[-C--:B------:R-:W-:Y:S01]  /*4240*/  LEA.HI.X.SX32 R13, R0, R27.reuse, 0x2, P5 ;  /* 0x0000001b000d7211 */ /* 0x080fe200028f16ff */
[----:B------:R-:W-:Y:S01]  /*4250*/  IMAD R0, R33, 0x4, R15 ;  /* 0x0000000421007824 */ /* 0x000fe200078e020f */
[----:B------:R-:W-:-:S02]  /*4260*/  LEA.HI.X.SX32 R3, R14, R27, 0x2, P1 ;  /* 0x0000001b0e037211 */ /* 0x000fc400008f16ff */
[C---:B------:R-:W-:Y:S01]  /*4270*/  LEA R4, P5, R15.reuse, R25, 0x2 ;  /* 0x000000190f047211 */ /* 0x040fe200078a10ff */
[----:B--2---:R1:W-:Y:S01]  /*4280*/  @P3 STG.E desc[UR20][R12.64], R28 ;  /* 0x0000001c0c003986 */ /* 0x0043e2000c101914 */
[----:B------:R-:W-:Y:S02]  /*4290*/  ISETP.LT.AND P1, PT, R16, UR11, !P0 ;  /* 0x0000000b10007c0c */ /* 0x000fe4000c721270 */
[----:B------:R-:W-:Y:S01]  /*42a0*/  ISETP.LT.AND P0, PT, R24, UR11, !P0 ;  /* 0x0000000b18007c0c */ /* 0x000fe2000c701270 */
[----:B------:R1:W-:Y:S01]  /*42b0*/  @P2 STG.E desc[UR20][R2.64], R29 ;  /* 0x0000001d02002986 */ /* 0x0003e2000c101914 */
[----:B------:R-:W-:Y:S02]  /*42c0*/  LEA.HI.X.SX32 R5, R15, R27, 0x2, P5 ;  /* 0x0000001b0f057211 */ /* 0x000fe400028f16ff */
[----:B----4-:R-:W-:-:S04]  /*42d0*/  LEA R8, P5, R0, R25, 0x2 ;  /* 0x0000001900087211 */ /* 0x010fc800078a10ff */
[----:B------:R-:W-:-:S03]  /*42e0*/  LEA.HI.X.SX32 R9, R0, R27, 0x2, P5 ;  /* 0x0000001b00097211 */ /* 0x000fc600028f16ff */
[----:B------:R1:W-:Y:S04]  /*42f0*/  @P1 STG.E desc[UR20][R4.64], R30 ;  /* 0x0000001e04001986 */ /* 0x0003e8000c101914 */
[----:B------:R1:W-:Y:S01]  /*4300*/  @P0 STG.E desc[UR20][R8.64], R31 ;  /* 0x0000001f08000986 */ /* 0x0003e2000c101914 */
[----:B------:R-:W-:Y:S06]  /*4310*/  BAR.SYNC.DEFER_BLOCKING 0x0 ;  /* 0x0000000000007b1d */ /* 0x000fec0000010000 */
[----:B------:R-:W-:Y:S05]  /*4320*/  @P6 BRA `(.L_x_13) ;  /* 0x0000000000a06947 */ /* 0x000fea0003800000 */
[----:B------:R-:W2:Y:S01]  /*4330*/  S2UR UR5, SR_CgaCtaId ;  /* 0x00000000000579c3 */ /* 0x000ea20000008800 */
[----:B------:R-:W-:Y:S01]  /*4340*/  NOP ;  /* 0x0000000000007918 */ /* 0x000fe20000000000 */
[----:B------:R-:W-:Y:S01]  /*4350*/  UMOV UR4, 0x50 ;  /* 0x0000005000047882 */ /* 0x000fe20000000000 */
[----:B------:R-:W-:Y:S02]  /*4360*/  IMAD.U32 R0, RZ, RZ, UR22 ;  /* 0x00000016ff007e24 */ /* 0x000fe4000f8e00ff */
[----:B-1----:R-:W-:Y:S02]  /*4370*/  IMAD.MOV.U32 R3, RZ, RZ, 0x3 ;  /* 0x00000003ff037424 */ /* 0x002fe400078e00ff */
[----:B------:R-:W-:Y:S01]  /*4380*/  IMAD.MOV.U32 R7, RZ, RZ, 0x1 ;  /* 0x00000001ff077424 */ /* 0x000fe200078e00ff */
[----:B------:R-:W-:-:S04]  /*4390*/  LOP3.LUT R0, R0, 0xffff, RZ, 0xc0, !PT ;  /* 0x0000ffff00007812 */ /* 0x000fc800078ec0ff */
[----:B------:R-:W-:-:S05]  /*43a0*/  SHF.R.U32.HI R0, RZ, 0x5, R0 ;  /* 0x00000005ff007819 */ /* 0x000fca0000011600 */
[----:B------:R-:W-:Y:S01]  /*43b0*/  VIADD R2, R0, 0x10 ;  /* 0x0000001000027836 */ /* 0x000fe20000000000 */
[----:B------:R-:W-:Y:S01]  /*43c0*/  SHF.L.U32 R0, R3, R0, RZ ;  /* 0x0000000003007219 */ /* 0x000fe200000006ff */
[----:B--2---:R-:W-:-:S03]  /*43d0*/  ULEA UR6, UR5, UR4, 0x18 ;  /* 0x0000000405067291 */ /* 0x004fc6000f8ec0ff */
[----:B------:R-:W-:-:S04]  /*43e0*/  SHF.L.U32 R3, R7, R2, RZ ;  /* 0x0000000207037219 */ /* 0x000fc800000006ff */
[----:B------:R-:W-:Y:S02]  /*43f0*/  LOP3.LUT R0, R3, R0, RZ, 0xfc, !PT ;  /* 0x0000000003007212 */ /* 0x000fe400078efcff */
[----:B------:R-:W1:Y:S02]  /*4400*/  LDS R5, [UR6] ;  /* 0x00000006ff057984 */ /* 0x000e640008000800 */
[C---:B------:R-:W-:Y:S02]  /*4410*/  LOP3.LUT R2, R0.reuse, 0xffff, RZ, 0xc0, !PT ;  /* 0x0000ffff00027812 */ /* 0x040fe400078ec0ff */
[----:B-1----:R-:W-:-:S04]  /*4420*/  LOP3.LUT R3, R0, 0xffff, R5, 0x80, !PT ;  /* 0x0000ffff00037812 */ /* 0x002fc800078e8005 */
[----:B------:R-:W-:-:S13]  /*4430*/  ISETP.NE.AND P0, PT, R3, R2, PT ;  /* 0x000000020300720c */ /* 0x000fda0003f05270 */
[----:B------:R-:W-:Y:S05]  /*4440*/  @P0 BRA `(.L_x_14) ;  /* 0x0000000000500947 */ /* 0x000fea0003800000 */
[----:B------:R-:W-:Y:S02]  /*4450*/  SHF.R.U32.HI R5, RZ, 0x10, R5 ;  /* 0x00000010ff057819 */ /* 0x000fe40000011605 */
[----:B------:R-:W-:-:S04]  /*4460*/  SHF.R.U32.HI R2, RZ, 0x10, R0 ;  /* 0x00000010ff027819 */ /* 0x000fc80000011600 */
[----:B------:R-:W-:-:S04]  /*4470*/  LOP3.LUT R5, R5, R2, RZ, 0xc0, !PT ;  /* 0x0000000205057212 */ /* 0x000fc800078ec0ff */
[----:B------:R-:W-:-:S13]  /*4480*/  ISETP.NE.AND P0, PT, R5, R2, PT ;  /* 0x000000020500720c */ /* 0x000fda0003f05270 */
[----:B------:R-:W-:Y:S05]  /*4490*/  @P0 BRA `(.L_x_15) ;  /* 0x0000000000300947 */ /* 0x000fea0003800000 */
[----:B------:R-:W-:Y:S01]  /*44a0*/  R2UR UR4, R0 ;  /* 0x00000000000472ca */ /* 0x000fe200000e0000 */
[----:B------:R-:W-:Y:S01]  /*44b0*/  VOTEU.ANY UR5, UPT, PT ;  /* 0x0000000000057886 */ /* 0x000fe200038e0100 */
[----:B------:R-:W1:Y:S01]  /*44c0*/  S2R R0, SR_LANEID ;  /* 0x0000000000007919 */ /* 0x000e620000000000 */
[----:B------:R-:W-:-:S10]  /*44d0*/  UFLO.U32 UR5, UR5 ;  /* 0x00000005000572bd */ /* 0x000fd400080e0000 */
[----:B------:R-:W-:-:S06]  /*44e0*/  ULOP3.LUT UR4, URZ, UR4, URZ, 0x33, !UPT ;  /* 0x00000004ff047292 */ /* 0x000fcc000f8e33ff */
[----:B------:R-:W-:-:S04]  /*44f0*/  IMAD.U32 R2, RZ, RZ, UR4 ;  /* 0x00000004ff027e24 */ /* 0x000fc8000f8e00ff */
[----:B------:R-:W2:Y:S02]  /*4500*/  REDUX UR7, R2 ;  /* 0x00000000020773c4 */ /* 0x000ea40000000000 */
[----:B------:R3:W-:Y:S01]  /*4510*/  UTCATOMSWS.AND URZ, UR4 ;  /* 0x0000000400ff79e3 */ /* 0x0007e20008000000 */
[----:B-1----:R-:W-:Y:S01]  /*4520*/  ISETP.EQ.U32.AND P0, PT, R0, UR5, PT ;  /* 0x0000000500007c0c */ /* 0x002fe2000bf02070 */
[----:B--2---:R-:W-:-:S12]  /*4530*/  IMAD.U32 R0, RZ, RZ, UR7 ;  /* 0x00000007ff007e24 */ /* 0x004fd8000f8e00ff */
[----:B------:R3:W-:Y:S01]  /*4540*/  @P0 ATOMS.AND RZ, [UR6], R0 ;  /* 0x00000000ffff098c */ /* 0x0007e2000a800006 */
[----:B------:R-:W-:Y:S05]  /*4550*/  BRA `(.L_x_13) ;  /* 0x0000000000147947 */ /* 0x000fea0003800000 */
.L_x_15:
[----:B------:R-:W-:-:S07]  /*4560*/  MOV R2, 0x4580 ;  /* 0x0000458000027802 */ /* 0x000fce0000000f00 */
[----:B------:R-:W-:Y:S05]  /*4570*/  CALL.REL.NOINC `($__internal_0_$__cuda_sm10x_tcgen05_guardrail_trap_col_being_dealloced_not_returned_by_alloc) ;  /* 0x00000000002c7944 */ /* 0x000fea0003c00000 */
[----:B------:R-:W-:Y:S05]  /*4580*/  BRA `(.L_x_13) ;  /* 0x0000000000087947 */ /* 0x000fea0003800000 */
.L_x_14:
[----:B------:R-:W-:-:S07]  /*4590*/  MOV R2, 0x45b0 ;  /* 0x000045b000027802 */ /* 0x000fce0000000f00 */
[----:B------:R-:W-:Y:S05]  /*45a0*/  CALL.REL.NOINC `($__internal_2_$__cuda_sm10x_tcgen05_guardrail_trap_unallocated_columns_being_dealloced) ;  /* 0x0000000000387944 */ /* 0x000fea0003c00000 */
.L_x_13:
[----:B------:R-:W-:Y:S01]  /*45b0*/  NOP ;  /* 0x0000000000007918 */ /* 0x000fe20000000000 */
[----:B---3--:R-:W-:Y:S05]  /*45c0*/  EXIT ;  /* 0x000000000000794d */ /* 0x008fea0003800000 */
.L_x_9:
[----:B------:R-:W1:Y:S02]  /*45d0*/  SYNCS.PHASECHK.TRANS64.TRYWAIT P4, [UR13], R2 ;  /* 0x00000002ff0075a7 */ /* 0x000e64000808110d */
[----:B-1----:R-:W-:Y:S05]  /*45e0*/  @!P4 BRA `(.L_x_9) ;  /* 0xfffffffc00f8c947 */ /* 0x002fea000383ffff */
[----:B------:R-:W-:Y:S05]  /*45f0*/  BRA `(.L_x_16) ;  /* 0xffffffec00107947 */ /* 0x000fea000383ffff */
.L_x_12:
[----:B------:R-:W1:Y:S02]  /*4600*/  SYNCS.PHASECHK.TRANS64.TRYWAIT P1, [UR12], R2 ;  /* 0x00000002ff0075a7 */ /* 0x000e64000802110c */
[----:B-1----:R-:W-:Y:S05]  /*4610*/  @!P1 BRA `(.L_x_12) ;  /* 0xfffffffc00f89947 */ /* 0x002fea000383ffff */
[----:B------:R-:W-:Y:S05]  /*4620*/  BRA `(.L_x_11) ;  /* 0xfffffff000f07947 */ /* 0x000fea000383ffff */
        .weak           $__internal_0_$__cuda_sm10x_tcgen05_guardrail_trap_col_being_dealloced_not_returned_by_alloc
        .type           $__internal_0_$__cuda_sm10x_tcgen05_guardrail_trap_col_being_dealloced_not_returned_by_alloc,@function
        .size           $__internal_0_$__cuda_sm10x_tcgen05_guardrail_trap_col_being_dealloced_not_returned_by_alloc,($__internal_1_$__cuda_sm10x_tcgen05_guardrail_trap_phase_invalid_during_alloc - $__internal_0_$__cuda_sm10x_tcgen05_guardrail_trap_col_being_dealloced_not_returned_by_alloc)
$__internal_0_$__cuda_sm10x_tcgen05_guardrail_trap_col_being_dealloced_not_returned_by_alloc:
[----:B------:R-:W-:Y:S05]  /*4630*/  BPT.TRAP 0x1 ;  /* 0x000000040000795c */ /* 0x000fea0000300000 */
[----:B------:R-:W-:-:S04]  /*4640*/  IMAD.MOV.U32 R3, RZ, RZ, 0x0 ;  /* 0x00000000ff037424 */ /* 0x000fc800078e00ff */
[----:B------:R-:W-:Y:S05]  /*4650*/  RET.REL.NODEC R2 `(matmul_kernel) ;  /* 0xffffffb802687950 */ /* 0x000fea0003c3ffff */
        .weak           $__internal_1_$__cuda_sm10x_tcgen05_guardrail_trap_phase_invalid_during_alloc
        .type           $__internal_1_$__cuda_sm10x_tcgen05_guardrail_trap_phase_invalid_during_alloc,@function
        .size           $__internal_1_$__cuda_sm10x_tcgen05_guardrail_trap_phase_invalid_during_alloc,($__internal_2_$__cuda_sm10x_tcgen05_guardrail_trap_unallocated_columns_being_dealloced - $__internal_1_$__cuda_sm10x_tcgen05_guardrail_trap_phase_invalid_during_alloc)
$__internal_1_$__cuda_sm10x_tcgen05_guardrail_trap_phase_invalid_during_alloc:
[----:B------:R-:W-:Y:S05]  /*4660*/  BPT.TRAP 0x1 ;  /* 0x000000040000795c */ /* 0x000fea0000300000 */
[----:B------:R-:W-:-:S04]  /*4670*/  IMAD.MOV.U32 R3, RZ, RZ, 0x0 ;  /* 0x00000000ff037424 */ /* 0x000fc800078e00ff */
[----:B------:R-:W-:Y:S05]  /*4680*/  RET.REL.NODEC R2 `(matmul_kernel) ;  /* 0xffffffb8025c7950 */ /* 0x000fea0003c3ffff */
        .weak           $__internal_2_$__cuda_sm10x_tcgen05_guardrail_trap_unallocated_columns_being_dealloced
        .type           $__internal_2_$__cuda_sm10x_tcgen05_guardrail_trap_unallocated_columns_being_dealloced,@function
        .size           $__internal_2_$__cuda_sm10x_tcgen05_guardrail_trap_unallocated_columns_being_dealloced,(.L_x_20 - $__internal_2_$__cuda_sm10x_tcgen05_guardrail_trap_unallocated_columns_being_dealloced)
$__internal_2_$__cuda_sm10x_tcgen05_guardrail_trap_unallocated_columns_being_dealloced:
[----:B------:R-:W-:Y:S05]  /*4690*/  BPT.TRAP 0x1 ;  /* 0x000000040000795c */ /* 0x000fea0000300000 */
[----:B------:R-:W-:-:S04]  /*46a0*/  IMAD.MOV.U32 R3, RZ, RZ, 0x0 ;  /* 0x00000000ff037424 */ /* 0x000fc800078e00ff */
[----:B------:R-:W-:Y:S05]  /*46b0*/  RET.REL.NODEC R2 `(matmul_kernel) ;  /* 0xffffffb802507950 */ /* 0x000fea0003c3ffff */
.L_x_17:
[----:B------:R-:W-:-:S00]  /*46c0*/  BRA `(.L_x_17) ;  /* 0xfffffffc00fc7947 */ /* 0x000fc0000383ffff */
[----:B------:R-:W-:-:S00]  /*46d0*/  NOP ;  /* 0x0000000000007918 */ /* 0x000fc00000000000 */
        /* <DEDUP_REMOVED lines=10> */
.L_x_20:


//--------------------- .nv.shared.matmul_kernel  --------------------------
	.section	.nv.shared.matmul_kernel,"aw",@nobits
	.sectionflags	@""
	.align	16
	.zero		1024


//--------------------- .nv.shared.reserved.0     --------------------------
	.section	.nv.shared.reserved.0,"aw",@nobits
	.align	8
	.weak		__nv_reservedSMEM_offset_0_alias
	.size		__nv_reservedSMEM_offset_0_alias, 0, 64
	.other		__nv_reservedSMEM_offset_0_alias,@"STO_CUDA_RESERVED_SHARED STV_DEFAULT"
__nv_reservedSMEM_offset_0_alias:
	.zero		0
.nv.shared.reserved.0:
	.zero		64
	.weak		__nv_reservedSMEM_allocation_phase
	.type		__nv_reservedSMEM_allocation_phase,@object
	.size		__nv_reservedSMEM_allocation_phase,(.L_0 - __nv_reservedSMEM_allocation_phase)
__nv_reservedSMEM_allocation_phase:
	.zero		1
.L_0:
	.zero		7
	.weak		__nv_reservedSMEM_devtool_atexit_pc
	.type		__nv_reservedSMEM_devtool_atexit_pc,@object
	.size		__nv_reservedSMEM_devtool_atexit_pc,(__nv_reservedSMEM_allocation_mask - __nv_reservedSMEM_devtool_atexit_pc)
__nv_reservedSMEM_devtool_atexit_pc:
	.zero		8
	.weak		__nv_reservedSMEM_allocation_mask
	.type		__nv_reservedSMEM_allocation_mask,@object
	.size		__nv_reservedSMEM_allocation_mask,(.L_2 - __nv_reservedSMEM_allocation_mask)
__nv_reservedSMEM_allocation_mask:
	.zero		4
.L_2:


//--------------------- .nv.constant0.matmul_kernel --------------------------
	.section	.nv.constant0.matmul_kernel,"a",@progbits
	.sectionflags	@""
	.align	4
.nv.constant0.matmul_kernel:
	.zero		976


//--------------------- SYMBOLS --------------------------

	.type		.nv.reservedSmem.offset0,@object
	.size		.nv.reservedSmem.offset0,0x4
	.type		.nv.reservedSmem.cap,@object
	.size		.nv.reservedSmem.cap,0x4
